	.target	sm_90a

	.elftype	@"ET_EXEC"


//--------------------- .note.nv.tkinfo           --------------------------
	.section	.note.nv.tkinfo,"",@"SHT_NOTE"
	.sectionflags	@"SHF_NOTE_NV_TKINFO"
	.tkinfo
        /*0018*/ 	.word	0x00000002
        /*0030*/ 	.string	""
        /*0030*/ 	.string	"ptxas"
        /*0030*/ 	.string	"Cuda compilation tools, release 13.0, V13.0.88"
        /*0030*/ 	.string	"Build cuda_13.0.r13.0/compiler.36424714_0"
        /*0030*/ 	.string	"-arch sm_90a -m 64 "



//--------------------- .note.nv.cuinfo           --------------------------
	.section	.note.nv.cuinfo,"",@"SHT_NOTE"
	.sectionflags	@"SHF_NOTE_NV_CUINFO"
        /*0018*/ 	.short	0x0002
        /*001a*/ 	.short	0x005a
        /*001c*/ 	.short	0x0082
	.zero		2


//--------------------- .nv.info                  --------------------------
	.section	.nv.info,"",@"SHT_CUDA_INFO"
	.align	4


	//----- nvinfo : EIATTR_REGCOUNT
	.align		4
        /*0000*/ 	.byte	0x04, 0x2f
        /*0002*/ 	.short	(.L_15 - .L_14)
	.align		4
.L_14:
        /*0004*/ 	.word	index@(_ZN7cutlass13device_kernelINS_4gemm6kernel13GemmUniversalIN4cute5tupleIJiiiiEEENS1_10collective13CollectiveMmaINS1_34MainloopSm90TmaGmmaWarpSpecializedILi3ENS5_IJNS4_1CILi2EEESB_NSA_ILi1EEEEEENS1_32KernelTmaWarpSpecializedPingpongEEENS5_IJNSA_ILi64EEESG_NSA_ILi128EEEEEENS_10tfloat32_tENS5_IJlSC_lEEESJ_SK_NS4_8TiledMMAINS4_8MMA_AtomIJNS4_4SM904GMMA29MMA_64x64x8_F32TF32TF32_SS_TNILNSO_7ScaleInE1ELSQ_1EEEEEENS4_6LayoutINS5_IJSC_SC_SC_EEENS5_IJNSA_ILi0EEESV_SV_EEEEENS5_IJNS4_10UnderscoreESY_SY_EEEEENS4_23SM90_TMA_LOAD_MULTICASTENS4_14ComposedLayoutINS4_7SwizzleILi3ELi4ELi3EEENS4_18smem_ptr_flag_bitsILi32EEENST_INS5_IJNSA_ILi8EEENSA_ILi32EEEEEENS5_IJS18_SC_EEEEEEEvNS4_8identityES11_S1C_vS1D_EENS_8epilogue10collective6detail29Sm90TmaWarpSpecializedAdapterINS1G_15DefaultEpilogueISJ_SK_SK_NS1F_6thread17LinearCombinationISJ_Li1EffLNS1K_9ScaleType4KindE0ELNS_15FloatRoundStyleE2ESJ_EENS1_15EpilogueDefaultEEEEEvvEEEEvNT_6ParamsE)
        /*0008*/ 	.word	0x000000a8


	//----- nvinfo : EIATTR_FRAME_SIZE
	.align		4
.L_15:
        /*000c*/ 	.byte	0x04, 0x11
        /*000e*/ 	.short	(.L_17 - .L_16)
	.align		4
.L_16:
        /*0010*/ 	.word	index@(_ZN7cutlass13device_kernelINS_4gemm6kernel13GemmUniversalIN4cute5tupleIJiiiiEEENS1_10collective13CollectiveMmaINS1_34MainloopSm90TmaGmmaWarpSpecializedILi3ENS5_IJNS4_1CILi2EEESB_NSA_ILi1EEEEEENS1_32KernelTmaWarpSpecializedPingpongEEENS5_IJNSA_ILi64EEESG_NSA_ILi128EEEEEENS_10tfloat32_tENS5_IJlSC_lEEESJ_SK_NS4_8TiledMMAINS4_8MMA_AtomIJNS4_4SM904GMMA29MMA_64x64x8_F32TF32TF32_SS_TNILNSO_7ScaleInE1ELSQ_1EEEEEENS4_6LayoutINS5_IJSC_SC_SC_EEENS5_IJNSA_ILi0EEESV_SV_EEEEENS5_IJNS4_10UnderscoreESY_SY_EEEEENS4_23SM90_TMA_LOAD_MULTICASTENS4_14ComposedLayoutINS4_7SwizzleILi3ELi4ELi3EEENS4_18smem_ptr_flag_bitsILi32EEENST_INS5_IJNSA_ILi8EEENSA_ILi32EEEEEENS5_IJS18_SC_EEEEEEEvNS4_8identityES11_S1C_vS1D_EENS_8epilogue10collective6detail29Sm90TmaWarpSpecializedAdapterINS1G_15DefaultEpilogueISJ_SK_SK_NS1F_6thread17LinearCombinationISJ_Li1EffLNS1K_9ScaleType4KindE0ELNS_15FloatRoundStyleE2ESJ_EENS1_15EpilogueDefaultEEEEEvvEEEEvNT_6ParamsE)
        /*0014*/ 	.word	0x00000008


	//----- nvinfo : EIATTR_MIN_STACK_SIZE
	.align		4
.L_17:
        /*0018*/ 	.byte	0x04, 0x12
        /*001a*/ 	.short	(.L_19 - .L_18)
	.align		4
.L_18:
        /*001c*/ 	.word	index@(_ZN7cutlass13device_kernelINS_4gemm6kernel13GemmUniversalIN4cute5tupleIJiiiiEEENS1_10collective13CollectiveMmaINS1_34MainloopSm90TmaGmmaWarpSpecializedILi3ENS5_IJNS4_1CILi2EEESB_NSA_ILi1EEEEEENS1_32KernelTmaWarpSpecializedPingpongEEENS5_IJNSA_ILi64EEESG_NSA_ILi128EEEEEENS_10tfloat32_tENS5_IJlSC_lEEESJ_SK_NS4_8TiledMMAINS4_8MMA_AtomIJNS4_4SM904GMMA29MMA_64x64x8_F32TF32TF32_SS_TNILNSO_7ScaleInE1ELSQ_1EEEEEENS4_6LayoutINS5_IJSC_SC_SC_EEENS5_IJNSA_ILi0EEESV_SV_EEEEENS5_IJNS4_10UnderscoreESY_SY_EEEEENS4_23SM90_TMA_LOAD_MULTICASTENS4_14ComposedLayoutINS4_7SwizzleILi3ELi4ELi3EEENS4_18smem_ptr_flag_bitsILi32EEENST_INS5_IJNSA_ILi8EEENSA_ILi32EEEEEENS5_IJS18_SC_EEEEEEEvNS4_8identityES11_S1C_vS1D_EENS_8epilogue10collective6detail29Sm90TmaWarpSpecializedAdapterINS1G_15DefaultEpilogueISJ_SK_SK_NS1F_6thread17LinearCombinationISJ_Li1EffLNS1K_9ScaleType4KindE0ELNS_15FloatRoundStyleE2ESJ_EENS1_15EpilogueDefaultEEEEEvvEEEEvNT_6ParamsE)
        /*0020*/ 	.word	0x00000008
.L_19:


//--------------------- .nv.compat                --------------------------
	.section	.nv.compat,"",@"SHT_CUDA_COMPAT_INFO"
	.align	4
        /*0000*/ 	.byte	0x02, 0x09, 0x01, 0x00, 0x02, 0x02, 0x04, 0x00, 0x02, 0x05, 0x05, 0x00, 0x03, 0x07, 0x01, 0x01
        /*0010*/ 	.byte	0x02, 0x03, 0x01, 0x00, 0x02, 0x06, 0x01, 0x00, 0x04, 0x0b, 0x08, 0x00, 0x00, 0x00, 0x00, 0x00
        /*0020*/ 	.byte	0x00, 0x00, 0x00, 0x00


//--------------------- .nv.info._ZN7cutlass13device_kernelINS_4gemm6kernel13GemmUniversalIN4cute5tupleIJiiiiEEENS1_10collective13CollectiveMmaINS1_34MainloopSm90TmaGmmaWarpSpecializedILi3ENS5_IJNS4_1CILi2EEESB_NSA_ILi1EEEEEENS1_32KernelTmaWarpSpecializedPingpongEEENS5_IJNSA_ILi64EEESG_NSA_ILi128EEEEEENS_10tfloat32_tENS5_IJlSC_lEEESJ_SK_NS4_8TiledMMAINS4_8MMA_AtomIJNS4_4SM904GMMA29MMA_64x64x8_F32TF32TF32_SS_TNILNSO_7ScaleInE1ELSQ_1EEEEEENS4_6LayoutINS5_IJSC_SC_SC_EEENS5_IJNSA_ILi0EEESV_SV_EEEEENS5_IJNS4_10UnderscoreESY_SY_EEEEENS4_23SM90_TMA_LOAD_MULTICASTENS4_14ComposedLayoutINS4_7SwizzleILi3ELi4ELi3EEENS4_18smem_ptr_flag_bitsILi32EEENST_INS5_IJNSA_ILi8EEENSA_ILi32EEEEEENS5_IJS18_SC_EEEEEEEvNS4_8identityES11_S1C_vS1D_EENS_8epilogue10collective6detail29Sm90TmaWarpSpecializedAdapterINS1G_15DefaultEpilogueISJ_SK_SK_NS1F_6thread17LinearCombinationISJ_Li1EffLNS1K_9ScaleType4KindE0ELNS_15FloatRoundStyleE2ESJ_EENS1_15EpilogueDefaultEEEEEvvEEEEvNT_6ParamsE --------------------------
	.section	.nv.info._ZN7cutlass13device_kernelINS_4gemm6kernel13GemmUniversalIN4cute5tupleIJiiiiEEENS1_10collective13CollectiveMmaINS1_34MainloopSm90TmaGmmaWarpSpecializedILi3ENS5_IJNS4_1CILi2EEESB_NSA_ILi1EEEEEENS1_32KernelTmaWarpSpecializedPingpongEEENS5_IJNSA_ILi64EEESG_NSA_ILi128EEEEEENS_10tfloat32_tENS5_IJlSC_lEEESJ_SK_NS4_8TiledMMAINS4_8MMA_AtomIJNS4_4SM904GMMA29MMA_64x64x8_F32TF32TF32_SS_TNILNSO_7ScaleInE1ELSQ_1EEEEEENS4_6LayoutINS5_IJSC_SC_SC_EEENS5_IJNSA_ILi0EEESV_SV_EEEEENS5_IJNS4_10UnderscoreESY_SY_EEEEENS4_23SM90_TMA_LOAD_MULTICASTENS4_14ComposedLayoutINS4_7SwizzleILi3ELi4ELi3EEENS4_18smem_ptr_flag_bitsILi32EEENST_INS5_IJNSA_ILi8EEENSA_ILi32EEEEEENS5_IJS18_SC_EEEEEEEvNS4_8identityES11_S1C_vS1D_EENS_8epilogue10collective6detail29Sm90TmaWarpSpecializedAdapterINS1G_15DefaultEpilogueISJ_SK_SK_NS1F_6thread17LinearCombinationISJ_Li1EffLNS1K_9ScaleType4KindE0ELNS_15FloatRoundStyleE2ESJ_EENS1_15EpilogueDefaultEEEEEvvEEEEvNT_6ParamsE,"",@"SHT_CUDA_INFO"
	.sectionflags	@""
	.align	4


	//----- nvinfo : EIATTR_CUDA_API_VERSION
	.align		4
        /*0000*/ 	.byte	0x04, 0x37
        /*0002*/ 	.short	(.L_21 - .L_20)
.L_20:
        /*0004*/ 	.word	0x00000082


	//----- nvinfo : EIATTR_KPARAM_INFO
	.align		4
.L_21:
        /*0008*/ 	.byte	0x04, 0x17
        /*000a*/ 	.short	(.L_23 - .L_22)
.L_22:
        /*000c*/ 	.word	0x00000000
        /*0010*/ 	.short	0x0000
        /*0012*/ 	.short	0x0070
        /*0014*/ 	.byte	0x00, 0xf0, 0x01, 0x10


	//----- nvinfo : EIATTR_SPARSE_MMA_MASK
	.align		4
.L_23:
        /*0018*/ 	.byte	0x03, 0x50
        /*001a*/ 	.short	0x0000


	//----- nvinfo : EIATTR_MAXREG_COUNT
	.align		4
        /*001c*/ 	.byte	0x03, 0x1b
        /*001e*/ 	.short	0x00a8


	//----- nvinfo : EIATTR_NUM_BARRIERS
	.align		4
        /*0020*/ 	.byte	0x02, 0x4c
        /*0022*/ 	.byte	0x01
	.zero		1


	//----- nvinfo : EIATTR_EXTERNS
	.align		4
        /*0024*/ 	.byte	0x04, 0x0f
        /*0026*/ 	.short	(.L_25 - .L_24)


	//   ....[0]....
	.align		4
.L_24:
        /*0028*/ 	.word	index@(__assertfail)


	//----- nvinfo : EIATTR_ANNOTATIONS
	.align		4
.L_25:
        /*002c*/ 	.byte	0x04, 0x55
        /*002e*/ 	.short	(.L_27 - .L_26)


	//   ....[0]....
.L_26:
        /*0030*/ 	.word	0x00000001
        /*0034*/ 	.byte	0x90, 0x0d, 0x00, 0x00, 0x01, 0x00, 0x00, 0x00, 0x40, 0x14, 0x00, 0x00, 0x01, 0x00, 0x00, 0x00
        /*0044*/ 	.byte	0xb0, 0x4f, 0x00, 0x00, 0x01, 0x00, 0x00, 0x00, 0xf0, 0x5e, 0x00, 0x00


	//----- nvinfo : EIATTR_MERCURY_ISA_VERSION
	.align		4
.L_27:
        /*0050*/ 	.byte	0x03, 0x5f
        /*0052*/ 	.short	0x0101


	//----- nvinfo : EIATTR_INT_WARP_WIDE_INSTR_OFFSETS
	.align		4
        /*0054*/ 	.byte	0x04, 0x31
        /*0056*/ 	.short	(.L_29 - .L_28)


	//   ....[0]....
.L_28:
        /*0058*/ 	.word	0x000004d0


	//   ....[1]....
        /*005c*/ 	.word	0x000004f0


	//   ....[2]....
        /*0060*/ 	.word	0x00000510


	//   ....[3]....
        /*0064*/ 	.word	0x000005d0


	//   ....[4]....
        /*0068*/ 	.word	0x000005f0


	//   ....[5]....
        /*006c*/ 	.word	0x00000650


	//   ....[6]....
        /*0070*/ 	.word	0x00000760


	//   ....[7]....
        /*0074*/ 	.word	0x00000790


	//   ....[8]....
        /*0078*/ 	.word	0x00002b80


	//----- nvinfo : EIATTR_COOP_GROUP_MASK_REGIDS
	.align		4
.L_29:
        /*007c*/ 	.byte	0x04, 0x29
        /*007e*/ 	.short	(.L_31 - .L_30)


	//   ....[0]....
.L_30:
        /*0080*/ 	.word	0xffffffff


	//   ....[1]....
        /*0084*/ 	.word	0xffffffff


	//   ....[2]....
        /*0088*/ 	.word	0xffffffff


	//   ....[3]....
        /*008c*/ 	.word	0xffffffff


	//   ....[4]....
        /*0090*/ 	.word	0xffffffff


	//   ....[5]....
        /*0094*/ 	.word	0xffffffff


	//   ....[6]....
        /*0098*/ 	.word	0xffffffff


	//----- nvinfo : EIATTR_COOP_GROUP_INSTR_OFFSETS
	.align		4
.L_31:
        /*009c*/ 	.byte	0x04, 0x28
        /*009e*/ 	.short	(.L_33 - .L_32)


	//   ....[0]....
.L_32:
        /*00a0*/ 	.word	0x00000070


	//   ....[1]....
        /*00a4*/ 	.word	0x00000080


	//   ....[2]....
        /*00a8*/ 	.word	0x00000140


	//   ....[3]....
        /*00ac*/ 	.word	0x000002b0


	//   ....[4]....
        /*00b0*/ 	.word	0x000002f0


	//   ....[5]....
        /*00b4*/ 	.word	0x00000370


	//   ....[6]....
        /*00b8*/ 	.word	0x00000940


	//----- nvinfo : EIATTR_REG_RECONFIG
	.align		4
.L_33:
        /*00bc*/ 	.byte	0x01, 0x54
	.zero		2


	//----- nvinfo : EIATTR_SYSCALL_OFFSETS
	.align		4
        /*00c0*/ 	.byte	0x04, 0x46
        /*00c2*/ 	.short	(.L_35 - .L_34)


	//   ....[0]....
.L_34:
        /*00c4*/ 	.word	0x00001930


	//----- nvinfo : EIATTR_MBARRIER_INSTR_OFFSETS
	.align		4
.L_35:
        /*00c8*/ 	.byte	0x04, 0x39
        /*00ca*/ 	.short	(.L_37 - .L_36)


	//   ....[0]....
.L_36:
        /*00cc*/ 	.word	0x00000240
        /*00d0*/ 	.word	0x000000ff
        /*00d4*/ 	.word	0x00000000
        /*00d8*/ 	.short	0x0100
        /*00da*/ 	.byte	0x08
	.zero		1


	//   ....[1]....
        /*00dc*/ 	.word	0x00000250
        /*00e0*/ 	.word	0x000000ff
        /*00e4*/ 	.word	0x00000018
        /*00e8*/ 	.short	0x0100
        /*00ea*/ 	.byte	0x08
	.zero		1


	//   ....[2]....
        /*00ec*/ 	.word	0x00000260
        /*00f0*/ 	.word	0x000000ff
        /*00f4*/ 	.word	0x00000008
        /*00f8*/ 	.short	0x0100
        /*00fa*/ 	.byte	0x08
	.zero		1


	//   ....[3]....
        /*00fc*/ 	.word	0x00000270
        /*0100*/ 	.word	0x000000ff
        /*0104*/ 	.word	0x00000020
        /*0108*/ 	.short	0x0100
        /*010a*/ 	.byte	0x08
	.zero		1


	//   ....[4]....
        /*010c*/ 	.word	0x00000280
        /*0110*/ 	.word	0x000000ff
        /*0114*/ 	.word	0x00000010
        /*0118*/ 	.short	0x0100
        /*011a*/ 	.byte	0x08
	.zero		1


	//   ....[5]....
        /*011c*/ 	.word	0x00000290
        /*0120*/ 	.word	0x000000ff
        /*0124*/ 	.word	0x00000028
        /*0128*/ 	.short	0x0100
        /*012a*/ 	.byte	0x08
	.zero		1


	//   ....[6]....
        /*012c*/ 	.word	0x000007e0
        /*0130*/ 	.word	0x000000ff
        /*0134*/ 	.word	0x00000060
        /*0138*/ 	.short	0x0100
        /*013a*/ 	.byte	0x08
	.zero		1


	//   ....[7]....
        /*013c*/ 	.word	0x00000870
        /*0140*/ 	.word	0x000000ff
        /*0144*/ 	.word	0x00000068
        /*0148*/ 	.short	0x0100
        /*014a*/ 	.byte	0x08
	.zero		1


	//   ....[8]....
        /*014c*/ 	.word	0x000008c0
        /*0150*/ 	.word	0x000000ff
        /*0154*/ 	.word	0x00000040
        /*0158*/ 	.short	0x0100
        /*015a*/ 	.byte	0x09
	.zero		1


	//   ....[9]....
        /*015c*/ 	.word	0x000008d0
        /*0160*/ 	.word	0x000000ff
        /*0164*/ 	.word	0x00000048
        /*0168*/ 	.short	0x0100
        /*016a*/ 	.byte	0x09
	.zero		1


	//   ....[10]....
        /*016c*/ 	.word	0x000008e0
        /*0170*/ 	.word	0x000000ff
        /*0174*/ 	.word	0x00000050
        /*0178*/ 	.short	0x0100
        /*017a*/ 	.byte	0x09
	.zero		1


	//   ....[11]....
        /*017c*/ 	.word	0x000008f0
        /*0180*/ 	.word	0x000000ff
        /*0184*/ 	.word	0x00000058
        /*0188*/ 	.short	0x0100
        /*018a*/ 	.byte	0x09
	.zero		1


	//   ....[12]....
        /*018c*/ 	.word	0x000017f0
        /*0190*/ 	.word	0x000000ff
        /*0194*/ 	.word	0xfffffff8
        /*0198*/ 	.short	0x010a
        /*019a*/ 	.byte	0x2b
	.zero		1


	//   ....[13]....
        /*019c*/ 	.word	0x000019b0
        /*01a0*/ 	.word	0x00000003
        /*01a4*/ 	.word	0x00000000
        /*01a8*/ 	.short	0x010a
        /*01aa*/ 	.byte	0x3f
	.zero		1


	//   ....[14]....
        /*01ac*/ 	.word	0x000019f0
        /*01b0*/ 	.word	0x00000003
        /*01b4*/ 	.word	0x00000000
        /*01b8*/ 	.short	0x010a
        /*01ba*/ 	.byte	0x3f
	.zero		1


	//   ....[15]....
        /*01bc*/ 	.word	0x00002230
        /*01c0*/ 	.word	0x000000ff
        /*01c4*/ 	.word	0x00000000
        /*01c8*/ 	.short	0x010a
        /*01ca*/ 	.byte	0x05
	.zero		1


	//   ....[16]....
        /*01cc*/ 	.word	0x00002270
        /*01d0*/ 	.word	0x000000ff
        /*01d4*/ 	.word	0x00000000
        /*01d8*/ 	.short	0x010a
        /*01da*/ 	.byte	0x05
	.zero		1


	//   ....[17]....
        /*01dc*/ 	.word	0x00002a10
        /*01e0*/ 	.word	0x00000005
        /*01e4*/ 	.word	0x00000000
        /*01e8*/ 	.short	0x0101
        /*01ea*/ 	.byte	0x3f
	.zero		1


	//   ....[18]....
        /*01ec*/ 	.word	0x00002b20
        /*01f0*/ 	.word	0x00000003
        /*01f4*/ 	.word	0x00000000
        /*01f8*/ 	.short	0x0101
        /*01fa*/ 	.byte	0x29
	.zero		1


	//   ....[19]....
        /*01fc*/ 	.word	0x00002c20
        /*0200*/ 	.word	0x00000003
        /*0204*/ 	.word	0x00000000
        /*0208*/ 	.short	0x0101
        /*020a*/ 	.byte	0x3f
	.zero		1


	//   ....[20]....
        /*020c*/ 	.word	0x00002ca0
        /*0210*/ 	.word	0x000000ff
        /*0214*/ 	.word	0x00000008
        /*0218*/ 	.short	0x010a
        /*021a*/ 	.byte	0x2b
	.zero		1


	//   ....[21]....
        /*021c*/ 	.word	0x00004ff0
        /*0220*/ 	.word	0x00000000
        /*0224*/ 	.word	0x00000000
        /*0228*/ 	.short	0x0101
        /*022a*/ 	.byte	0x29
	.zero		1


	//   ....[22]....
        /*022c*/ 	.word	0x000059f0
        /*0230*/ 	.word	0x0000000b
        /*0234*/ 	.word	0x00000018
        /*0238*/ 	.short	0x010a
        /*023a*/ 	.byte	0x3f
	.zero		1


	//   ....[23]....
        /*023c*/ 	.word	0x00006020
        /*0240*/ 	.word	0x00000006
        /*0244*/ 	.word	0x00000068
        /*0248*/ 	.short	0x0101
        /*024a*/ 	.byte	0x3f
	.zero		1


	//   ....[24]....
        /*024c*/ 	.word	0x00006740
        /*0250*/ 	.word	0x00000007
        /*0254*/ 	.word	0x00000000
        /*0258*/ 	.short	0x010a
        /*025a*/ 	.byte	0x3f
	.zero		1


	//   ....[25]....
        /*025c*/ 	.word	0x000067c0
        /*0260*/ 	.word	0x00000004
        /*0264*/ 	.word	0x00000000
        /*0268*/ 	.short	0x010a
        /*026a*/ 	.byte	0x3f
	.zero		1


	//   ....[26]....
        /*026c*/ 	.word	0x00006850
        /*0270*/ 	.word	0x00000005
        /*0274*/ 	.word	0x00000000
        /*0278*/ 	.short	0x010a
        /*027a*/ 	.byte	0x3f
	.zero		1


	//   ....[27]....
        /*027c*/ 	.word	0x000068c0
        /*0280*/ 	.word	0x00000003
        /*0284*/ 	.word	0xfffffff8
        /*0288*/ 	.short	0x010a
        /*028a*/ 	.byte	0x3f
	.zero		1


	//   ....[28]....
        /*028c*/ 	.word	0x00006910
        /*0290*/ 	.word	0x00000003
        /*0294*/ 	.word	0x00000000
        /*0298*/ 	.short	0x010a
        /*029a*/ 	.byte	0x3f
	.zero		1


	//   ....[29]....
        /*029c*/ 	.word	0x00006970
        /*02a0*/ 	.word	0x00000005
        /*02a4*/ 	.word	0x00000000
        /*02a8*/ 	.short	0x010a
        /*02aa*/ 	.byte	0x3f
	.zero		1


	//   ....[30]....
        /*02ac*/ 	.word	0x000069d0
        /*02b0*/ 	.word	0x00000003
        /*02b4*/ 	.word	0x00000008
        /*02b8*/ 	.short	0x010a
        /*02ba*/ 	.byte	0x3f
	.zero		1


	//   ....[31]....
        /*02bc*/ 	.word	0x00006aa0
        /*02c0*/ 	.word	0x0000000b
        /*02c4*/ 	.word	0x00000018
        /*02c8*/ 	.short	0x010a
        /*02ca*/ 	.byte	0x3f
	.zero		1


	//   ....[32]....
        /*02cc*/ 	.word	0x00006b70
        /*02d0*/ 	.word	0x00000007
        /*02d4*/ 	.word	0x00000000
        /*02d8*/ 	.short	0x010a
        /*02da*/ 	.byte	0x3f
	.zero		1


	//   ....[33]....
        /*02dc*/ 	.word	0x00006bc0
        /*02e0*/ 	.word	0x00000004
        /*02e4*/ 	.word	0x00000000
        /*02e8*/ 	.short	0x010a
        /*02ea*/ 	.byte	0x3f
	.zero		1


	//----- nvinfo : EIATTR_NUM_MBARRIERS
	.align		4
.L_37:
        /*02ec*/ 	.byte	0x03, 0x38
        /*02ee*/ 	.short	0x000c


	//----- nvinfo : EIATTR_EXIT_INSTR_OFFSETS
	.align		4
        /*02f0*/ 	.byte	0x04, 0x1c
        /*02f2*/ 	.short	(.L_39 - .L_38)


	//   ....[0]....
.L_38:
        /*02f4*/ 	.word	0x000013d0


	//   ....[1]....
        /*02f8*/ 	.word	0x00001430


	//   ....[2]....
        /*02fc*/ 	.word	0x00005610


	//   ....[3]....
        /*0300*/ 	.word	0x00005640


	//   ....[4]....
        /*0304*/ 	.word	0x000068a0


	//----- nvinfo : EIATTR_MAX_THREADS
	.align		4
.L_39:
        /*0308*/ 	.byte	0x04, 0x05
        /*030a*/ 	.short	(.L_41 - .L_40)
.L_40:
        /*030c*/ 	.word	0x00000180
        /*0310*/ 	.word	0x00000001
        /*0314*/ 	.word	0x00000001


	//----- nvinfo : EIATTR_CRS_STACK_SIZE
	.align		4
.L_41:
        /*0318*/ 	.byte	0x04, 0x1e
        /*031a*/ 	.short	(.L_43 - .L_42)
.L_42:
        /*031c*/ 	.word	0x00000000


	//----- nvinfo : EIATTR_CBANK_PARAM_SIZE
	.align		4
.L_43:
        /*0320*/ 	.byte	0x03, 0x19
        /*0322*/ 	.short	0x0470


	//----- nvinfo : EIATTR_PARAM_CBANK
	.align		4
        /*0324*/ 	.byte	0x04, 0x0a
        /*0326*/ 	.short	(.L_45 - .L_44)
	.align		4
.L_44:
        /*0328*/ 	.word	index@(.nv.constant0._ZN7cutlass13device_kernelINS_4gemm6kernel13GemmUniversalIN4cute5tupleIJiiiiEEENS1_10collective13CollectiveMmaINS1_34MainloopSm90TmaGmmaWarpSpecializedILi3ENS5_IJNS4_1CILi2EEESB_NSA_ILi1EEEEEENS1_32KernelTmaWarpSpecializedPingpongEEENS5_IJNSA_ILi64EEESG_NSA_ILi128EEEEEENS_10tfloat32_tENS5_IJlSC_lEEESJ_SK_NS4_8TiledMMAINS4_8MMA_AtomIJNS4_4SM904GMMA29MMA_64x64x8_F32TF32TF32_SS_TNILNSO_7ScaleInE1ELSQ_1EEEEEENS4_6LayoutINS5_IJSC_SC_SC_EEENS5_IJNSA_ILi0EEESV_SV_EEEEENS5_IJNS4_10UnderscoreESY_SY_EEEEENS4_23SM90_TMA_LOAD_MULTICASTENS4_14ComposedLayoutINS4_7SwizzleILi3ELi4ELi3EEENS4_18smem_ptr_flag_bitsILi32EEENST_INS5_IJNSA_ILi8EEENSA_ILi32EEEEEENS5_IJS18_SC_EEEEEEEvNS4_8identityES11_S1C_vS1D_EENS_8epilogue10collective6detail29Sm90TmaWarpSpecializedAdapterINS1G_15DefaultEpilogueISJ_SK_SK_NS1F_6thread17LinearCombinationISJ_Li1EffLNS1K_9ScaleType4KindE0ELNS_15FloatRoundStyleE2ESJ_EENS1_15EpilogueDefaultEEEEEvvEEEEvNT_6ParamsE)
        /*032c*/ 	.short	0x0210
        /*032e*/ 	.short	0x0470


	//----- nvinfo : EIATTR_SW_WAR
	.align		4
.L_45:
        /*0330*/ 	.byte	0x04, 0x36
        /*0332*/ 	.short	(.L_47 - .L_46)
.L_46:
        /*0334*/ 	.word	0x00000008
.L_47:


//--------------------- .nv.callgraph             --------------------------
	.section	.nv.callgraph,"",@"SHT_CUDA_CALLGRAPH"
	.align	4
	.sectionentsize	8
	.align		4
        /*0000*/ 	.word	0x00000000
	.align		4
        /*0004*/ 	.word	0xffffffff
	.align		4
        /*0008*/ 	.word	index@(_ZN7cutlass13device_kernelINS_4gemm6kernel13GemmUniversalIN4cute5tupleIJiiiiEEENS1_10collective13CollectiveMmaINS1_34MainloopSm90TmaGmmaWarpSpecializedILi3ENS5_IJNS4_1CILi2EEESB_NSA_ILi1EEEEEENS1_32KernelTmaWarpSpecializedPingpongEEENS5_IJNSA_ILi64EEESG_NSA_ILi128EEEEEENS_10tfloat32_tENS5_IJlSC_lEEESJ_SK_NS4_8TiledMMAINS4_8MMA_AtomIJNS4_4SM904GMMA29MMA_64x64x8_F32TF32TF32_SS_TNILNSO_7ScaleInE1ELSQ_1EEEEEENS4_6LayoutINS5_IJSC_SC_SC_EEENS5_IJNSA_ILi0EEESV_SV_EEEEENS5_IJNS4_10UnderscoreESY_SY_EEEEENS4_23SM90_TMA_LOAD_MULTICASTENS4_14ComposedLayoutINS4_7SwizzleILi3ELi4ELi3EEENS4_18smem_ptr_flag_bitsILi32EEENST_INS5_IJNSA_ILi8EEENSA_ILi32EEEEEENS5_IJS18_SC_EEEEEEEvNS4_8identityES11_S1C_vS1D_EENS_8epilogue10collective6detail29Sm90TmaWarpSpecializedAdapterINS1G_15DefaultEpilogueISJ_SK_SK_NS1F_6thread17LinearCombinationISJ_Li1EffLNS1K_9ScaleType4KindE0ELNS_15FloatRoundStyleE2ESJ_EENS1_15EpilogueDefaultEEEEEvvEEEEvNT_6ParamsE)
	.align		4
        /*000c*/ 	.word	index@(__assertfail)
	.align		4
        /*0010*/ 	.word	0x00000000
	.align		4
        /*0014*/ 	.word	0xfffffffe
	.align		4
        /*0018*/ 	.word	0x00000000
	.align		4
        /*001c*/ 	.word	0xfffffffd
	.align		4
        /*0020*/ 	.word	0x00000000
	.align		4
        /*0024*/ 	.word	0xfffffffc


//--------------------- .nv.constant4             --------------------------
	.section	.nv.constant4,"a",@progbits
	.align	8
	.align		8
.nv.constant4:
        /*0000*/ 	.dword	__assertfail
	.align		8
        /*0008*/ 	.dword	__unnamed_1
	.align		8
        /*0010*/ 	.dword	_ZN40_INTERNAL_293b9aab_4_k_cu_551920e8_252274cuda3std3__45__cpo5beginE
	.align		8
        /*0018*/ 	.dword	_ZN40_INTERNAL_293b9aab_4_k_cu_551920e8_252274cuda3std3__45__cpo3endE
	.align		8
        /*0020*/ 	.dword	_ZN40_INTERNAL_293b9aab_4_k_cu_551920e8_252274cuda3std3__45__cpo6cbeginE
	.align		8
        /*0028*/ 	.dword	_ZN40_INTERNAL_293b9aab_4_k_cu_551920e8_252274cuda3std3__45__cpo4cendE
	.align		8
        /*0030*/ 	.dword	_ZN40_INTERNAL_293b9aab_4_k_cu_551920e8_252274cuda3std3__442_GLOBAL__N__293b9aab_4_k_cu_551920e8_252276ignoreE
	.align		8
        /*0038*/ 	.dword	_ZN40_INTERNAL_293b9aab_4_k_cu_551920e8_252274cuda3std3__419piecewise_constructE
	.align		8
        /*0040*/ 	.dword	_ZN40_INTERNAL_293b9aab_4_k_cu_551920e8_252274cuda3std3__48in_placeE
	.align		8
        /*0048*/ 	.dword	_ZN40_INTERNAL_293b9aab_4_k_cu_551920e8_252274cuda3std6ranges3__45__cpo4swapE
	.align		8
        /*0050*/ 	.dword	_ZN40_INTERNAL_293b9aab_4_k_cu_551920e8_252274cuda3std6ranges3__45__cpo9iter_moveE
	.align		8
        /*0058*/ 	.dword	_ZN40_INTERNAL_293b9aab_4_k_cu_551920e8_252274cute7productE
	.align		8
        /*0060*/ 	.dword	_ZN40_INTERNAL_293b9aab_4_k_cu_551920e8_252274cute1_E
	.align		8
        /*0068*/ 	.dword	$str$22
	.align		8
        /*0070*/ 	.dword	$str$23


//--------------------- .text._ZN7cutlass13device_kernelINS_4gemm6kernel13GemmUniversalIN4cute5tupleIJiiiiEEENS1_10collective13CollectiveMmaINS1_34MainloopSm90TmaGmmaWarpSpecializedILi3ENS5_IJNS4_1CILi2EEESB_NSA_ILi1EEEEEENS1_32KernelTmaWarpSpecializedPingpongEEENS5_IJNSA_ILi64EEESG_NSA_ILi128EEEEEENS_10tfloat32_tENS5_IJlSC_lEEESJ_SK_NS4_8TiledMMAINS4_8MMA_AtomIJNS4_4SM904GMMA29MMA_64x64x8_F32TF32TF32_SS_TNILNSO_7ScaleInE1ELSQ_1EEEEEENS4_6LayoutINS5_IJSC_SC_SC_EEENS5_IJNSA_ILi0EEESV_SV_EEEEENS5_IJNS4_10UnderscoreESY_SY_EEEEENS4_23SM90_TMA_LOAD_MULTICASTENS4_14ComposedLayoutINS4_7SwizzleILi3ELi4ELi3EEENS4_18smem_ptr_flag_bitsILi32EEENST_INS5_IJNSA_ILi8EEENSA_ILi32EEEEEENS5_IJS18_SC_EEEEEEEvNS4_8identityES11_S1C_vS1D_EENS_8epilogue10collective6detail29Sm90TmaWarpSpecializedAdapterINS1G_15DefaultEpilogueISJ_SK_SK_NS1F_6thread17LinearCombinationISJ_Li1EffLNS1K_9ScaleType4KindE0ELNS_15FloatRoundStyleE2ESJ_EENS1_15EpilogueDefaultEEEEEvvEEEEvNT_6ParamsE --------------------------
	.section	.text._ZN7cutlass13device_kernelINS_4gemm6kernel13GemmUniversalIN4cute5tupleIJiiiiEEENS1_10collective13CollectiveMmaINS1_34MainloopSm90TmaGmmaWarpSpecializedILi3ENS5_IJNS4_1CILi2EEESB_NSA_ILi1EEEEEENS1_32KernelTmaWarpSpecializedPingpongEEENS5_IJNSA_ILi64EEESG_NSA_ILi128EEEEEENS_10tfloat32_tENS5_IJlSC_lEEESJ_SK_NS4_8TiledMMAINS4_8MMA_AtomIJNS4_4SM904GMMA29MMA_64x64x8_F32TF32TF32_SS_TNILNSO_7ScaleInE1ELSQ_1EEEEEENS4_6LayoutINS5_IJSC_SC_SC_EEENS5_IJNSA_ILi0EEESV_SV_EEEEENS5_IJNS4_10UnderscoreESY_SY_EEEEENS4_23SM90_TMA_LOAD_MULTICASTENS4_14ComposedLayoutINS4_7SwizzleILi3ELi4ELi3EEENS4_18smem_ptr_flag_bitsILi32EEENST_INS5_IJNSA_ILi8EEENSA_ILi32EEEEEENS5_IJS18_SC_EEEEEEEvNS4_8identityES11_S1C_vS1D_EENS_8epilogue10collective6detail29Sm90TmaWarpSpecializedAdapterINS1G_15DefaultEpilogueISJ_SK_SK_NS1F_6thread17LinearCombinationISJ_Li1EffLNS1K_9ScaleType4KindE0ELNS_15FloatRoundStyleE2ESJ_EENS1_15EpilogueDefaultEEEEEvvEEEEvNT_6ParamsE,"ax",@progbits
	.align	128
.text._ZN7cutlass13device_kernelINS_4gemm6kernel13GemmUniversalIN4cute5tupleIJiiiiEEENS1_10collective13CollectiveMmaINS1_34MainloopSm90TmaGmmaWarpSpecializedILi3ENS5_IJNS4_1CILi2EEESB_NSA_ILi1EEEEEENS1_32KernelTmaWarpSpecializedPingpongEEENS5_IJNSA_ILi64EEESG_NSA_ILi128EEEEEENS_10tfloat32_tENS5_IJlSC_lEEESJ_SK_NS4_8TiledMMAINS4_8MMA_AtomIJNS4_4SM904GMMA29MMA_64x64x8_F32TF32TF32_SS_TNILNSO_7ScaleInE1ELSQ_1EEEEEENS4_6LayoutINS5_IJSC_SC_SC_EEENS5_IJNSA_ILi0EEESV_SV_EEEEENS5_IJNS4_10UnderscoreESY_SY_EEEEENS4_23SM90_TMA_LOAD_MULTICASTENS4_14ComposedLayoutINS4_7SwizzleILi3ELi4ELi3EEENS4_18smem_ptr_flag_bitsILi32EEENST_INS5_IJNSA_ILi8EEENSA_ILi32EEEEEENS5_IJS18_SC_EEEEEEEvNS4_8identityES11_S1C_vS1D_EENS_8epilogue10collective6detail29Sm90TmaWarpSpecializedAdapterINS1G_15DefaultEpilogueISJ_SK_SK_NS1F_6thread17LinearCombinationISJ_Li1EffLNS1K_9ScaleType4KindE0ELNS_15FloatRoundStyleE2ESJ_EENS1_15EpilogueDefaultEEEEEvvEEEEvNT_6ParamsE:
        .type           _ZN7cutlass13device_kernelINS_4gemm6kernel13GemmUniversalIN4cute5tupleIJiiiiEEENS1_10collective13CollectiveMmaINS1_34MainloopSm90TmaGmmaWarpSpecializedILi3ENS5_IJNS4_1CILi2EEESB_NSA_ILi1EEEEEENS1_32KernelTmaWarpSpecializedPingpongEEENS5_IJNSA_ILi64EEESG_NSA_ILi128EEEEEENS_10tfloat32_tENS5_IJlSC_lEEESJ_SK_NS4_8TiledMMAINS4_8MMA_AtomIJNS4_4SM904GMMA29MMA_64x64x8_F32TF32TF32_SS_TNILNSO_7ScaleInE1ELSQ_1EEEEEENS4_6LayoutINS5_IJSC_SC_SC_EEENS5_IJNSA_ILi0EEESV_SV_EEEEENS5_IJNS4_10UnderscoreESY_SY_EEEEENS4_23SM90_TMA_LOAD_MULTICASTENS4_14ComposedLayoutINS4_7SwizzleILi3ELi4ELi3EEENS4_18smem_ptr_flag_bitsILi32EEENST_INS5_IJNSA_ILi8EEENSA_ILi32EEEEEENS5_IJS18_SC_EEEEEEEvNS4_8identityES11_S1C_vS1D_EENS_8epilogue10collective6detail29Sm90TmaWarpSpecializedAdapterINS1G_15DefaultEpilogueISJ_SK_SK_NS1F_6thread17LinearCombinationISJ_Li1EffLNS1K_9ScaleType4KindE0ELNS_15FloatRoundStyleE2ESJ_EENS1_15EpilogueDefaultEEEEEvvEEEEvNT_6ParamsE,@function
        .size           _ZN7cutlass13device_kernelINS_4gemm6kernel13GemmUniversalIN4cute5tupleIJiiiiEEENS1_10collective13CollectiveMmaINS1_34MainloopSm90TmaGmmaWarpSpecializedILi3ENS5_IJNS4_1CILi2EEESB_NSA_ILi1EEEEEENS1_32KernelTmaWarpSpecializedPingpongEEENS5_IJNSA_ILi64EEESG_NSA_ILi128EEEEEENS_10tfloat32_tENS5_IJlSC_lEEESJ_SK_NS4_8TiledMMAINS4_8MMA_AtomIJNS4_4SM904GMMA29MMA_64x64x8_F32TF32TF32_SS_TNILNSO_7ScaleInE1ELSQ_1EEEEEENS4_6LayoutINS5_IJSC_SC_SC_EEENS5_IJNSA_ILi0EEESV_SV_EEEEENS5_IJNS4_10UnderscoreESY_SY_EEEEENS4_23SM90_TMA_LOAD_MULTICASTENS4_14ComposedLayoutINS4_7SwizzleILi3ELi4ELi3EEENS4_18smem_ptr_flag_bitsILi32EEENST_INS5_IJNSA_ILi8EEENSA_ILi32EEEEEENS5_IJS18_SC_EEEEEEEvNS4_8identityES11_S1C_vS1D_EENS_8epilogue10collective6detail29Sm90TmaWarpSpecializedAdapterINS1G_15DefaultEpilogueISJ_SK_SK_NS1F_6thread17LinearCombinationISJ_Li1EffLNS1K_9ScaleType4KindE0ELNS_15FloatRoundStyleE2ESJ_EENS1_15EpilogueDefaultEEEEEvvEEEEvNT_6ParamsE,(.L_x_135 - _ZN7cutlass13device_kernelINS_4gemm6kernel13GemmUniversalIN4cute5tupleIJiiiiEEENS1_10collective13CollectiveMmaINS1_34MainloopSm90TmaGmmaWarpSpecializedILi3ENS5_IJNS4_1CILi2EEESB_NSA_ILi1EEEEEENS1_32KernelTmaWarpSpecializedPingpongEEENS5_IJNSA_ILi64EEESG_NSA_ILi128EEEEEENS_10tfloat32_tENS5_IJlSC_lEEESJ_SK_NS4_8TiledMMAINS4_8MMA_AtomIJNS4_4SM904GMMA29MMA_64x64x8_F32TF32TF32_SS_TNILNSO_7ScaleInE1ELSQ_1EEEEEENS4_6LayoutINS5_IJSC_SC_SC_EEENS5_IJNSA_ILi0EEESV_SV_EEEEENS5_IJNS4_10UnderscoreESY_SY_EEEEENS4_23SM90_TMA_LOAD_MULTICASTENS4_14ComposedLayoutINS4_7SwizzleILi3ELi4ELi3EEENS4_18smem_ptr_flag_bitsILi32EEENST_INS5_IJNSA_ILi8EEENSA_ILi32EEEEEENS5_IJS18_SC_EEEEEEEvNS4_8identityES11_S1C_vS1D_EENS_8epilogue10collective6detail29Sm90TmaWarpSpecializedAdapterINS1G_15DefaultEpilogueISJ_SK_SK_NS1F_6thread17LinearCombinationISJ_Li1EffLNS1K_9ScaleType4KindE0ELNS_15FloatRoundStyleE2ESJ_EENS1_15EpilogueDefaultEEEEEvvEEEEvNT_6ParamsE)
        .other          _ZN7cutlass13device_kernelINS_4gemm6kernel13GemmUniversalIN4cute5tupleIJiiiiEEENS1_10collective13CollectiveMmaINS1_34MainloopSm90TmaGmmaWarpSpecializedILi3ENS5_IJNS4_1CILi2EEESB_NSA_ILi1EEEEEENS1_32KernelTmaWarpSpecializedPingpongEEENS5_IJNSA_ILi64EEESG_NSA_ILi128EEEEEENS_10tfloat32_tENS5_IJlSC_lEEESJ_SK_NS4_8TiledMMAINS4_8MMA_AtomIJNS4_4SM904GMMA29MMA_64x64x8_F32TF32TF32_SS_TNILNSO_7ScaleInE1ELSQ_1EEEEEENS4_6LayoutINS5_IJSC_SC_SC_EEENS5_IJNSA_ILi0EEESV_SV_EEEEENS5_IJNS4_10UnderscoreESY_SY_EEEEENS4_23SM90_TMA_LOAD_MULTICASTENS4_14ComposedLayoutINS4_7SwizzleILi3ELi4ELi3EEENS4_18smem_ptr_flag_bitsILi32EEENST_INS5_IJNSA_ILi8EEENSA_ILi32EEEEEENS5_IJS18_SC_EEEEEEEvNS4_8identityES11_S1C_vS1D_EENS_8epilogue10collective6detail29Sm90TmaWarpSpecializedAdapterINS1G_15DefaultEpilogueISJ_SK_SK_NS1F_6thread17LinearCombinationISJ_Li1EffLNS1K_9ScaleType4KindE0ELNS_15FloatRoundStyleE2ESJ_EENS1_15EpilogueDefaultEEEEEvvEEEEvNT_6ParamsE,@"STO_CUDA_ENTRY STV_DEFAULT"
_ZN7cutlass13device_kernelINS_4gemm6kernel13GemmUniversalIN4cute5tupleIJiiiiEEENS1_10collective13CollectiveMmaINS1_34MainloopSm90TmaGmmaWarpSpecializedILi3ENS5_IJNS4_1CILi2EEESB_NSA_ILi1EEEEEENS1_32KernelTmaWarpSpecializedPingpongEEENS5_IJNSA_ILi64EEESG_NSA_ILi128EEEEEENS_10tfloat32_tENS5_IJlSC_lEEESJ_SK_NS4_8TiledMMAINS4_8MMA_AtomIJNS4_4SM904GMMA29MMA_64x64x8_F32TF32TF32_SS_TNILNSO_7ScaleInE1ELSQ_1EEEEEENS4_6LayoutINS5_IJSC_SC_SC_EEENS5_IJNSA_ILi0EEESV_SV_EEEEENS5_IJNS4_10UnderscoreESY_SY_EEEEENS4_23SM90_TMA_LOAD_MULTICASTENS4_14ComposedLayoutINS4_7SwizzleILi3ELi4ELi3EEENS4_18smem_ptr_flag_bitsILi32EEENST_INS5_IJNSA_ILi8EEENSA_ILi32EEEEEENS5_IJS18_SC_EEEEEEEvNS4_8identityES11_S1C_vS1D_EENS_8epilogue10collective6detail29Sm90TmaWarpSpecializedAdapterINS1G_15DefaultEpilogueISJ_SK_SK_NS1F_6thread17LinearCombinationISJ_Li1EffLNS1K_9ScaleType4KindE0ELNS_15FloatRoundStyleE2ESJ_EENS1_15EpilogueDefaultEEEEEvvEEEEvNT_6ParamsE:
[----:B------:R-:W0:Y:S02]  /*0000*/  LDC R1, c[0x0][0x28] ;  /* 0x00000a00ff017b82 */ /* 0x000e240000000800 */
[----:B0-----:R-:W-:Y:S01]  /*0010*/  VIADD R1, R1, 0xfffffff8 ;  /* 0xfffffff801017836 */ /* 0x001fe20000000000 */
[----:B------:R-:W0:Y:S01]  /*0020*/  S2R R4, SR_TID.X ;  /* 0x0000000000047919 */ /* 0x000e220000002100 */
[----:B------:R-:W-:Y:S01]  /*0030*/  ELECT P0, URZ, PT ;  /* 0x00000000003f782f */ /* 0x000fe20003800000 */
[----:B------:R-:W-:Y:S01]  /*0040*/  BSSY B0, `(.L_x_0) ;  /* 0x000000f000007945 */ /* 0x000fe20003800000 */
[--C-:B0-----:R-:W-:Y:S02]  /*0050*/  SHF.R.U32.HI R0, RZ, 0x5, R4.reuse ;  /* 0x00000005ff007819 */ /* 0x101fe40000011604 */
[----:B------:R-:W-:-:S03]  /*0060*/  SHF.R.U32.HI R7, RZ, 0x7, R4 ;  /* 0x00000007ff077819 */ /* 0x000fc60000011604 */
[----:B------:R-:W0:Y:S04]  /*0070*/  SHFL.IDX PT, R2, R0, RZ, 0x1f ;  /* 0x00001fff00027589 */ /* 0x000e2800000e0000 */
[----:B------:R1:W2:Y:S01]  /*0080*/  SHFL.IDX PT, R10, R7, RZ, 0x1f ;  /* 0x00001fff070a7589 */ /* 0x0002a200000e0000 */
[----:B0-----:R-:W-:-:S13]  /*0090*/  ISETP.NE.OR P0, PT, R2, RZ, !P0 ;  /* 0x000000ff0200720c */ /* 0x001fda0004705670 */
[----:B-12---:R-:W-:Y:S05]  /*00a0*/  @P0 BRA `(.L_x_1) ;  /* 0x0000000000200947 */ /* 0x006fea0003800000 */
[----:B------:R-:W-:Y:S02]  /*00b0*/  ULDC.64 UR4, c[0x0][0x198] ;  /* 0x0000660000047ab9 */ /* 0x000fe40000000a00 */
[----:B------:R-:W-:Y:S02]  /*00c0*/  UIADD3 UR6, UP0, UR4, 0xf0, URZ ;  /* 0x000000f004067890 */ /* 0x000fe4000ff1e03f */
[----:B------:R-:W-:Y:S02]  /*00d0*/  UIADD3 UR4, UP1, UR4, 0x1f0, URZ ;  /* 0x000001f004047890 */ /* 0x000fe4000ff3e03f */
[----:B------:R-:W-:Y:S02]  /*00e0*/  UIADD3.X UR7, URZ, UR5, URZ, UP0, !UPT ;  /* 0x000000053f077290 */ /* 0x000fe400087fe43f */
[----:B------:R-:W-:-:S07]  /*00f0*/  UIADD3.X UR5, URZ, UR5, URZ, UP1, !UPT ;  /* 0x000000053f057290 */ /* 0x000fce0008ffe43f */
[----:B------:R0:W-:Y:S02]  /*0100*/  UTMACCTL.PF [UR6] ;  /* 0x00000000060079b9 */ /* 0x0001e40008040000 */
[----:B------:R0:W-:Y:S02]  /*0110*/  UTMACCTL.PF [UR4] ;  /* 0x00000000040079b9 */ /* 0x0001e40008040000 */
[----:B0-----:R-:W-:Y:S01]  /*0120*/  NOP ;  /* 0x0000000000007918 */ /* 0x001fe20000000000 */
.L_x_1:
[----:B------:R-:W-:Y:S05]  /*0130*/  BSYNC B0 ;  /* 0x0000000000007941 */ /* 0x000fea0003800000 */
.L_x_0:
[----:B------:R-:W0:Y:S02]  /*0140*/  SHFL.IDX PT, R9, R0, RZ, 0x1f ;  /* 0x00001fff00097589 */ /* 0x000e2400000e0000 */
[----:B0-----:R-:W-:-:S13]  /*0150*/  ISETP.NE.AND P0, PT, R9, RZ, PT ;  /* 0x000000ff0900720c */ /* 0x001fda0003f05270 */
[----:B------:R-:W-:Y:S05]  /*0160*/  @P0 BRA `(.L_x_2) ;  /* 0x0000000000500947 */ /* 0x000fea0003800000 */
[----:B------:R-:W0:Y:S01]  /*0170*/  S2UR UR8, SR_CgaCtaId ;  /* 0x00000000000879c3 */ /* 0x000e220000008800 */
[----:B------:R-:W-:Y:S01]  /*0180*/  UMOV UR4, 0x400 ;  /* 0x0000040000047882 */ /* 0x000fe20000000000 */
[----:B------:R-:W-:Y:S01]  /*0190*/  UMOV UR5, 0x1 ;  /* 0x0000000100057882 */ /* 0x000fe20000000000 */
[----:B------:R-:W-:Y:S01]  /*01a0*/  UMOV UR6, 0x3 ;  /* 0x0000000300067882 */ /* 0x000fe20000000000 */
[----:B------:R-:W-:Y:S01]  /*01b0*/  ELECT P0, URZ, PT ;  /* 0x00000000003f782f */ /* 0x000fe20003800000 */
[----:B------:R-:W-:-:S04]  /*01c0*/  UIADD3 UR6, -UR6, 0x100000, URZ ;  /* 0x0010000006067890 */ /* 0x000fc8000fffe13f */
[----:B------:R-:W-:Y:S02]  /*01d0*/  USHF.L.U32 UR7, UR6, 0xb, URZ ;  /* 0x0000000b06077899 */ /* 0x000fe4000800063f */
[----:B------:R-:W-:Y:S02]  /*01e0*/  USHF.L.U32 UR6, UR6, 0x1, URZ ;  /* 0x0000000106067899 */ /* 0x000fe4000800063f */
[----:B0-----:R-:W-:Y:S02]  /*01f0*/  ULEA UR8, UR8, UR4, 0x18 ;  /* 0x0000000408087291 */ /* 0x001fe4000f8ec03f */
[----:B------:R-:W-:-:S04]  /*0200*/  UIADD3 UR4, -UR5, 0x100000, URZ ;  /* 0x0010000005047890 */ /* 0x000fc8000fffe13f */
[----:B------:R-:W-:Y:S02]  /*0210*/  USHF.L.U32 UR5, UR4, 0xb, URZ ;  /* 0x0000000b04057899 */ /* 0x000fe4000800063f */
[----:B------:R-:W-:Y:S01]  /*0220*/  USHF.L.U32 UR4, UR4, 0x1, URZ ;  /* 0x0000000104047899 */ /* 0x000fe2000800063f */
[----:B------:R-:W0:Y:S11]  /*0230*/  FENCE.VIEW.ASYNC.S ;  /* 0x00000000000073c6 */ /* 0x000e360000000000 */
[----:B0-----:R0:W1:Y:S01]  /*0240*/  SYNCS.EXCH.64 URZ, [UR8], UR4 ;  /* 0x00000004083f75b2 */ /* 0x0010620008000100 */
[----:B------:R0:W2:Y:S01]  /*0250*/  SYNCS.EXCH.64 URZ, [UR8+0x18], UR6 ;  /* 0x00001806083f75b2 */ /* 0x0000a20008000100 */
[----:B------:R0:W3:Y:S01]  /*0260*/  SYNCS.EXCH.64 URZ, [UR8+0x8], UR4 ;  /* 0x00000804083f75b2 */ /* 0x0000e20008000100 */
[----:B------:R0:W4:Y:S01]  /*0270*/  SYNCS.EXCH.64 URZ, [UR8+0x20], UR6 ;  /* 0x00002006083f75b2 */ /* 0x0001220008000100 */
[----:B------:R0:W0:Y:S01]  /*0280*/  SYNCS.EXCH.64 URZ, [UR8+0x10], UR4 ;  /* 0x00001004083f75b2 */ /* 0x0000220008000100 */
[----:B------:R0:W0:Y:S01]  /*0290*/  SYNCS.EXCH.64 URZ, [UR8+0x28], UR6 ;  /* 0x00002806083f75b2 */ /* 0x0000220008000100 */
[----:B------:R-:W-:Y:S01]  /*02a0*/  NOP ;  /* 0x0000000000007918 */ /* 0x000fe20000000000 */
.L_x_2:
[----:B------:R-:W5:Y:S01]  /*02b0*/  SHFL.IDX PT, R12, R0, RZ, 0x1f ;  /* 0x00001fff000c7589 */ /* 0x000f6200000e0000 */
[----:B------:R-:W1:Y:S01]  /*02c0*/  S2UR UR12, SR_CTAID.X ;  /* 0x00000000000c79c3 */ /* 0x000e620000002500 */
[----:B------:R-:W-:Y:S02]  /*02d0*/  SHF.R.S32.HI R3, RZ, 0x1f, R4 ;  /* 0x0000001fff037819 */ /* 0x000fe40000011404 */
[----:B------:R-:W-:Y:S01]  /*02e0*/  ELECT P0, URZ, PT ;  /* 0x00000000003f782f */ /* 0x000fe20003800000 */
[----:B------:R-:W2:Y:S01]  /*02f0*/  SHFL.IDX PT, R11, R0, RZ, 0x1f ;  /* 0x00001fff000b7589 */ /* 0x000ea200000e0000 */
[----:B0-----:R-:W-:Y:S01]  /*0300*/  ULDC UR4, c[0x0][0x150] ;  /* 0x0000540000047ab9 */ /* 0x001fe20000000800 */
[----:B------:R-:W-:Y:S02]  /*0310*/  LEA.HI R3, R3, R4, RZ, 0x7 ;  /* 0x0000000403037211 */ /* 0x000fe400078f38ff */
[----:B------:R-:W-:Y:S01]  /*0320*/  ELECT P1, URZ, PT ;  /* 0x00000000003f782f */ /* 0x000fe20003820000 */
[----:B------:R-:W0:Y:S01]  /*0330*/  S2R R6, SR_CTAID.Y ;  /* 0x0000000000067919 */ /* 0x000e220000002600 */
[----:B------:R-:W3:Y:S01]  /*0340*/  LDC R14, c[0x0][0x144] ;  /* 0x00005100ff0e7b82 */ /* 0x000ee20000000800 */
[----:B------:R-:W-:Y:S01]  /*0350*/  LOP3.LUT R3, R3, 0xffffff80, RZ, 0xc0, !PT ;  /* 0xffffff8003037812 */ /* 0x000fe200078ec0ff */
[----:B------:R-:W-:Y:S01]  /*0360*/  UMOV UR11, 0x80 ;  /* 0x00000080000b7882 */ /* 0x000fe20000000000 */
[----:B------:R-:W4:Y:S01]  /*0370*/  SHFL.IDX PT, R16, R7, RZ, 0x1f ;  /* 0x00001fff07107589 */ /* 0x000f2200000e0000 */
[----:B------:R-:W-:Y:S01]  /*0380*/  NOP ;  /* 0x0000000000007918 */ /* 0x000fe20000000000 */
[----:B------:R-:W-:Y:S01]  /*0390*/  NOP ;  /* 0x0000000000007918 */ /* 0x000fe20000000000 */
[----:B------:R-:W-:Y:S01]  /*03a0*/  IMAD.IADD R5, R4, 0x1, -R3 ;  /* 0x0000000104057824 */ /* 0x000fe200078e0a03 */
[C---:B------:R-:W-:Y:S01]  /*03b0*/  ISETP.NE.AND P4, PT, R10.reuse, RZ, PT ;  /* 0x000000ff0a00720c */ /* 0x040fe20003f85270 */
[----:B------:R-:W4:Y:S01]  /*03c0*/  LDC R15, c[0x0][0x140] ;  /* 0x00005000ff0f7b82 */ /* 0x000f220000000800 */
[----:B------:R-:W-:-:S02]  /*03d0*/  VIADD R36, R10, 0xffffffff ;  /* 0xffffffff0a247836 */ /* 0x000fc40000000000 */
[----:B------:R-:W-:Y:S01]  /*03e0*/  SHF.R.S32.HI R8, RZ, 0x1f, R5 ;  /* 0x0000001fff087819 */ /* 0x000fe20000011405 */
[----:B------:R-:W-:Y:S02]  /*03f0*/  IMAD.MOV.U32 R57, RZ, RZ, 0x1 ;  /* 0x00000001ff397424 */ /* 0x000fe400078e00ff */
[----:B------:R-:W-:Y:S02]  /*0400*/  ISETP.GE.U32.AND P6, PT, R36, 0x2, PT ;  /* 0x000000022400780c */ /* 0x000fe40003fc6070 */
[----:B-----5:R-:W-:Y:S01]  /*0410*/  ISETP.NE.OR P0, PT, R12, RZ, !P0 ;  /* 0x000000ff0c00720c */ /* 0x020fe20004705670 */
[----:B------:R-:W5:Y:S01]  /*0420*/  LDC R25, c[0x0][0x148] ;  /* 0x00005200ff197b82 */ /* 0x000f620000000800 */
[----:B-1----:R-:W-:Y:S02]  /*0430*/  I2FP.F32.U32 R12, UR12 ;  /* 0x0000000c000c7c45 */ /* 0x002fe40008201000 */
[----:B------:R-:W-:Y:S02]  /*0440*/  LEA.HI R3, R8, R5, RZ, 0x3 ;  /* 0x0000000508037211 */ /* 0x000fe400078f18ff */
[----:B--2---:R-:W-:Y:S01]  /*0450*/  ISETP.NE.OR P1, PT, R11, RZ, !P1 ;  /* 0x000000ff0b00720c */ /* 0x004fe20004f25670 */
[----:B------:R-:W-:Y:S01]  /*0460*/  FMUL R13, R12, UR4 ;  /* 0x000000040c0d7c20 */ /* 0x000fe20008400000 */
[--C-:B------:R-:W-:Y:S01]  /*0470*/  SHF.R.S32.HI R0, RZ, 0x3, R3.reuse ;  /* 0x00000003ff007819 */ /* 0x100fe20000011403 */
[----:B------:R-:W-:Y:S01]  /*0480*/  ULDC UR4, c[0x0][0x154] ;  /* 0x0000550000047ab9 */ /* 0x000fe20000000800 */
[----:B------:R-:W-:-:S02]  /*0490*/  SHF.R.S32.HI R3, RZ, 0x1f, R3 ;  /* 0x0000001fff037819 */ /* 0x000fc40000011403 */
[----:B------:R-:W-:Y:S01]  /*04a0*/  SHF.R.S32.HI R12, RZ, 0x1f, R9 ;  /* 0x0000001fff0c7819 */ /* 0x000fe20000011409 */
[----:B------:R-:W1:Y:S01]  /*04b0*/  F2I.U32.TRUNC.NTZ R13, R13 ;  /* 0x0000000d000d7305 */ /* 0x000e62000020f000 */
[----:B------:R-:W-:Y:S01]  /*04c0*/  LEA.HI R11, R3, R0, RZ, 0x2 ;  /* 0x00000000030b7211 */ /* 0x000fe200078f10ff */
[----:B------:R-:W-:Y:S01]  /*04d0*/  VOTEU.ALL UP1, P0 ;  /* 0x00000000003f7886 */ /* 0x000fe20000020000 */
[----:B------:R-:W-:Y:S01]  /*04e0*/  LEA.HI R12, R12, R9, RZ, 0x2 ;  /* 0x000000090c0c7211 */ /* 0x000fe200078f10ff */
[----:B------:R-:W-:Y:S01]  /*04f0*/  VOTEU.ALL UP0, P0 ;  /* 0x00000000003f7886 */ /* 0x000fe20000000000 */
[----:B------:R-:W-:Y:S01]  /*0500*/  SHF.R.S32.HI R3, RZ, 0x1f, R2 ;  /* 0x0000001fff037819 */ /* 0x000fe20000011402 */
[----:B------:R-:W-:Y:S01]  /*0510*/  VOTEU.ALL UP2, P1 ;  /* 0x00000000003f7886 */ /* 0x000fe20000840000 */
[----:B------:R-:W-:Y:S01]  /*0520*/  LOP3.LUT R11, R11, 0xfffffffc, RZ, 0xc0, !PT ;  /* 0xfffffffc0b0b7812 */ /* 0x000fe200078ec0ff */
[----:B------:R-:W2:Y:S01]  /*0530*/  @!UP1 S2UR UR7, SR_CgaCtaId ;  /* 0x00000000000799c3 */ /* 0x000ea20000008800 */
[----:B------:R-:W-:Y:S01]  /*0540*/  LOP3.LUT R12, R12, 0x3ffffffc, RZ, 0xc0, !PT ;  /* 0x3ffffffc0c0c7812 */ /* 0x000fe200078ec0ff */
[----:B------:R-:W-:Y:S01]  /*0550*/  @!UP1 UMOV UR6, 0x400 ;  /* 0x0000040000069882 */ /* 0x000fe20000000000 */
[----:B------:R-:W-:Y:S01]  /*0560*/  LEA.HI R3, R3, R2, RZ, 0x2 ;  /* 0x0000000203037211 */ /* 0x000fe200078f10ff */
[----:B------:R-:W-:Y:S01]  /*0570*/  IMAD.IADD R11, R0, 0x1, -R11 ;  /* 0x00000001000b7824 */ /* 0x000fe200078e0a0b */
[----:B------:R-:W-:Y:S01]  /*0580*/  @!UP2 UMOV UR9, 0x400 ;  /* 0x000004000009a882 */ /* 0x000fe20000000000 */
[----:B------:R-:W-:Y:S01]  /*0590*/  IMAD.IADD R12, R9, 0x1, -R12 ;  /* 0x00000001090c7824 */ /* 0x000fe200078e0a0c */
[----:B------:R-:W-:Y:S01]  /*05a0*/  LOP3.LUT R3, R3, 0xfffffffc, RZ, 0xc0, !PT ;  /* 0xfffffffc03037812 */ /* 0x000fe200078ec0ff */
[----:B------:R-:W5:Y:S01]  /*05b0*/  @!UP2 S2UR UR10, SR_CgaCtaId ;  /* 0x00000000000aa9c3 */ /* 0x000f620000008800 */
[----:B-1----:R-:W-:Y:S01]  /*05c0*/  IMAD.MOV R13, RZ, RZ, -R13 ;  /* 0x000000ffff0d7224 */ /* 0x002fe200078e0a0d */
[----:B------:R-:W-:Y:S01]  /*05d0*/  VOTEU.ALL UP3, P1 ;  /* 0x00000000003f7886 */ /* 0x000fe20000860000 */
[----:B------:R-:W-:Y:S01]  /*05e0*/  IMAD R11, R12, 0x4, R11 ;  /* 0x000000040c0b7824 */ /* 0x000fe200078e020b */
[----:B------:R-:W-:Y:S01]  /*05f0*/  VOTEU.ALL UP4, P1 ;  /* 0x00000000003f7886 */ /* 0x000fe20000880000 */
[----:B------:R-:W-:Y:S01]  /*0600*/  IMAD.IADD R9, R2, 0x1, -R3 ;  /* 0x0000000102097824 */ /* 0x000fe200078e0a03 */
[----:B0-----:R-:W-:Y:S01]  /*0610*/  I2FP.F32.U32 R2, R6 ;  /* 0x0000000600027245 */ /* 0x001fe20000201000 */
[----:B---3--:R-:W-:Y:S01]  /*0620*/  IMAD R21, R14, R13, UR12 ;  /* 0x0000000c0e157e24 */ /* 0x008fe2000f8e020d */
[C---:B------:R-:W-:Y:S01]  /*0630*/  LEA.HI R0, R11.reuse, R11, RZ, 0x1 ;  /* 0x0000000b0b007211 */ /* 0x040fe200078f08ff */
[C---:B------:R-:W-:Y:S01]  /*0640*/  IMAD.SHL.U32 R56, R11.reuse, 0x4, RZ ;  /* 0x000000040b387824 */ /* 0x040fe200078e00ff */
[----:B------:R-:W-:Y:S01]  /*0650*/  VOTEU.ALL UP5, P1 ;  /* 0x00000000003f7886 */ /* 0x000fe200008a0000 */
[----:B------:R-:W-:Y:S01]  /*0660*/  FMUL R2, R2, UR4 ;  /* 0x0000000402027c20 */ /* 0x000fe20008400000 */
[----:B------:R-:W-:Y:S01]  /*0670*/  LOP3.LUT R0, R0, 0xfffffffe, RZ, 0xc0, !PT ;  /* 0xfffffffe00007812 */ /* 0x000fe200078ec0ff */
[----:B------:R-:W-:Y:S01]  /*0680*/  UMOV UR4, 0x20 ;  /* 0x0000002000047882 */ /* 0x000fe20000000000 */
[----:B------:R-:W-:Y:S01]  /*0690*/  LOP3.LUT R56, R11, 0xc, R56, 0x78, !PT ;  /* 0x0000000c0b387812 */ /* 0x000fe200078e7838 */
[----:B------:R-:W-:-:S04]  /*06a0*/  @!UP1 UIADD3 UR4, -UR4, 0x100000, URZ ;  /* 0x0010000004049890 */ /* 0x000fc8000fffe13f */
[----:B------:R-:W-:Y:S02]  /*06b0*/  @!UP1 USHF.L.U32 UR5, UR4, 0xb, URZ ;  /* 0x0000000b04059899 */ /* 0x000fe4000800063f */
[----:B------:R-:W-:Y:S01]  /*06c0*/  @!UP1 USHF.L.U32 UR4, UR4, 0x1, URZ ;  /* 0x0000000104049899 */ /* 0x000fe2000800063f */
[----:B----4-:R-:W-:Y:S01]  /*06d0*/  ISETP.EQ.U32.AND P2, PT, R15, 0x1, PT ;  /* 0x000000010f00780c */ /* 0x010fe20003f42070 */
[----:B------:R-:W-:Y:S01]  /*06e0*/  IMAD.IADD R0, R11, 0x1, -R0 ;  /* 0x000000010b007824 */ /* 0x000fe200078e0a00 */
[----:B------:R-:W0:Y:S01]  /*06f0*/  F2I.U32.TRUNC.NTZ R2, R2 ;  /* 0x0000000200027305 */ /* 0x000e22000020f000 */
[----:B--2---:R-:W-:Y:S01]  /*0700*/  @!UP1 ULEA UR8, UR7, UR6, 0x18 ;  /* 0x0000000607089291 */ /* 0x004fe2000f8ec03f */
[----:B------:R-:W-:Y:S01]  /*0710*/  R2UR UR43, R16 ;  /* 0x00000000102b72ca */ /* 0x000fe200000e0000 */
[----:B------:R-:W-:-:S04]  /*0720*/  @!UP2 UIADD3 UR6, -UR11, 0x100000, URZ ;  /* 0x001000000b06a890 */ /* 0x000fc8000fffe13f */
[----:B------:R-:W-:Y:S02]  /*0730*/  @!UP2 USHF.L.U32 UR7, UR6, 0xb, URZ ;  /* 0x0000000b0607a899 */ /* 0x000fe4000800063f */
[----:B------:R-:W-:Y:S01]  /*0740*/  @!UP2 USHF.L.U32 UR6, UR6, 0x1, URZ ;  /* 0x000000010606a899 */ /* 0x000fe2000800063f */
[----:B------:R-:W-:Y:S01]  /*0750*/  ISETP.NE.AND P3, PT, R0, R21, PT ;  /* 0x000000150000720c */ /* 0x000fe20003f65270 */
[----:B------:R-:W-:Y:S01]  /*0760*/  VOTEU.ALL UP1, P0 ;  /* 0x00000000003f7886 */ /* 0x000fe20000020000 */
[----:B-----5:R-:W-:Y:S01]  /*0770*/  @!UP2 ULEA UR9, UR10, UR9, 0x18 ;  /* 0x000000090a09a291 */ /* 0x020fe2000f8ec03f */
[----:B------:R-:W-:Y:S01]  /*0780*/  LOP3.LUT P0, RZ, R5, 0x7, RZ, 0xc0, !PT ;  /* 0x0000000705ff7812 */ /* 0x000fe2000780c0ff */
[----:B------:R-:W-:Y:S01]  /*0790*/  VOTEU.ALL UP2, P1 ;  /* 0x00000000003f7886 */ /* 0x000fe20000840000 */
[----:B------:R-:W-:Y:S02]  /*07a0*/  ISETP.NE.AND P1, PT, R9, 0x3, PT ;  /* 0x000000030900780c */ /* 0x000fe40003f25270 */
[----:B------:R-:W-:-:S02]  /*07b0*/  ISETP.LT.U32.AND P0, PT, R56, 0x4, !P0 ;  /* 0x000000043800780c */ /* 0x000fc40004701070 */
[----:B------:R-:W-:Y:S01]  /*07c0*/  ISETP.EQ.OR P1, PT, R9, RZ, !P1 ;  /* 0x000000ff0900720c */ /* 0x000fe20004f22670 */
[----:B------:R-:W1:Y:S02]  /*07d0*/  FENCE.VIEW.ASYNC.S ;  /* 0x00000000000073c6 */ /* 0x000e640000000000 */
[----:B-1----:R1:W2:Y:S01]  /*07e0*/  @!UP0 SYNCS.EXCH.64 URZ, [UR8+0x60], UR4 ;  /* 0x00006004083f85b2 */ /* 0x0022a20008000100 */
[----:B0-----:R-:W-:Y:S01]  /*07f0*/  IMAD.MOV R20, RZ, RZ, -R2 ;  /* 0x000000ffff147224 */ /* 0x001fe200078e0a02 */
[----:B------:R-:W-:-:S03]  /*0800*/  @P3 LEA.HI R0, R56, R56, RZ, 0x1 ;  /* 0x0000003838003211 */ /* 0x000fc600078f08ff */
[----:B------:R-:W-:Y:S01]  /*0810*/  IMAD R3, R25, R20, R6 ;  /* 0x0000001419037224 */ /* 0x000fe200078e0206 */
[----:B------:R-:W-:Y:S02]  /*0820*/  ISETP.EQ.AND P1, PT, R10, RZ, P1 ;  /* 0x000000ff0a00720c */ /* 0x000fe40000f22270 */
[----:B------:R-:W-:Y:S02]  /*0830*/  @P3 SHF.R.S32.HI R0, RZ, 0x1, R0 ;  /* 0x00000001ff003819 */ /* 0x000fe40000011400 */
[----:B------:R-:W-:Y:S02]  /*0840*/  SEL R23, RZ, 0x1, !P1 ;  /* 0x00000001ff177807 */ /* 0x000fe40004800000 */
[----:B------:R-:W-:Y:S02]  /*0850*/  @P3 ISETP.NE.AND P5, PT, R0, R3, PT ;  /* 0x000000030000320c */ /* 0x000fe40003fa5270 */
[----:B------:R-:W-:Y:S01]  /*0860*/  SEL R0, RZ, 0x1, !P0 ;  /* 0x00000001ff007807 */ /* 0x000fe20004000000 */
[----:B------:R1:W0:Y:S01]  /*0870*/  @!UP1 SYNCS.EXCH.64 URZ, [UR8+0x68], UR4 ;  /* 0x00006804083f95b2 */ /* 0x0002220008000100 */
[----:B------:R-:W-:Y:S01]  /*0880*/  NOP ;  /* 0x0000000000007918 */ /* 0x000fe20000000000 */
[----:B------:R-:W-:-:S02]  /*0890*/  @P3 SEL R57, RZ, 0x1, P5 ;  /* 0x00000001ff393807 */ /* 0x000fc40002800000 */
[----:B------:R-:W-:Y:S02]  /*08a0*/  SEL R23, R23, 0x2, P6 ;  /* 0x0000000217177807 */ /* 0x000fe40003000000 */
[----:B------:R-:W-:Y:S01]  /*08b0*/  LOP3.LUT R57, R57, R0, RZ, 0xc0, !PT ;  /* 0x0000000039397212 */ /* 0x000fe200078ec0ff */
[----:B------:R1:W3:Y:S01]  /*08c0*/  @!UP2 SYNCS.EXCH.64 URZ, [UR9+0x40], UR6 ;  /* 0x00004006093fa5b2 */ /* 0x0002e20008000100 */
[----:B------:R1:W4:Y:S01]  /*08d0*/  @!UP3 SYNCS.EXCH.64 URZ, [UR9+0x48], UR6 ;  /* 0x00004806093fb5b2 */ /* 0x0003220008000100 */
[----:B------:R1:W0:Y:S01]  /*08e0*/  @!UP4 SYNCS.EXCH.64 URZ, [UR9+0x50], UR6 ;  /* 0x00005006093fc5b2 */ /* 0x0002220008000100 */
[----:B------:R1:W0:Y:S01]  /*08f0*/  @!UP5 SYNCS.EXCH.64 URZ, [UR9+0x58], UR6 ;  /* 0x00005806093fd5b2 */ /* 0x0002220008000100 */
[----:B------:R-:W-:Y:S01]  /*0900*/  NOP ;  /* 0x0000000000007918 */ /* 0x000fe20000000000 */
[----:B-12---:R-:W-:Y:S05]  /*0910*/  @!P2 BRA `(.L_x_3) ;  /* 0x000000000008a947 */ /* 0x006fea0003800000 */
[----:B0--34-:R-:W-:Y:S01]  /*0920*/  UCGABAR_ARV ;  /* 0x00000000000079c7 */ /* 0x019fe20008000000 */
[----:B------:R-:W-:Y:S05]  /*0930*/  BRA `(.L_x_4) ;  /* 0x0000000000047947 */ /* 0x000fea0003800000 */
.L_x_3:
[----:B0--34-:R-:W-:Y:S01]  /*0940*/  NOP ;  /* 0x0000000000007918 */ /* 0x019fe20000000000 */
.L_x_4:
[----:B------:R-:W-:Y:S01]  /*0950*/  ULDC.64 UR4, c[0x0][0x598] ;  /* 0x0001660000047ab9 */ /* 0x000fe20000000a00 */
[----:B------:R-:W-:Y:S01]  /*0960*/  ULDC.64 UR48, c[0x0][0x208] ;  /* 0x0000820000307ab9 */ /* 0x000fe20000000a00 */
[----:B------:R-:W-:-:S04]  /*0970*/  ISETP.NE.U32.AND P0, PT, RZ, UR4, PT ;  /* 0x00000004ff007c0c */ /* 0x000fc8000bf05070 */
[----:B------:R-:W-:-:S13]  /*0980*/  ISETP.NE.AND.EX P0, PT, RZ, UR5, PT, P0 ;  /* 0x00000005ff007c0c */ /* 0x000fda000bf05300 */
[----:B------:R-:W-:Y:S05]  /*0990*/  @!P0 BRA `(.L_x_5) ;  /* 0x00000000001c8947 */ /* 0x000fea0003800000 */
[----:B------:R-:W0:Y:S02]  /*09a0*/  LDC.64 R2, c[0x0][0x598] ;  /* 0x00016600ff027b82 */ /* 0x000e240000000a00 */
[----:B0-----:R-:W2:Y:S02]  /*09b0*/  LDG.E.64 R2, desc[UR48][R2.64] ;  /* 0x0000003002027981 */ /* 0x001ea4000c1e1b00 */
[----:B--2---:R-:W-:-:S04]  /*09c0*/  ISETP.NE.U32.AND P0, PT, R2, RZ, PT ;  /* 0x000000ff0200720c */ /* 0x004fc80003f05070 */
[----:B------:R-:W-:-:S13]  /*09d0*/  ISETP.NE.AND.EX P0, PT, R3, RZ, PT, P0 ;  /* 0x000000ff0300720c */ /* 0x000fda0003f05300 */
[----:B------:R-:W-:Y:S05]  /*09e0*/  @!P0 BRA `(.L_x_5) ;  /* 0x0000000000088947 */ /* 0x000fea0003800000 */
[----:B------:R0:W5:Y:S01]  /*09f0*/  LD.E R58, desc[UR48][R2.64] ;  /* 0x00000030023a7980 */ /* 0x000162000c101900 */
[----:B------:R-:W-:Y:S05]  /*0a00*/  BRA `(.L_x_6) ;  /* 0x0000000000247947 */ /* 0x000fea0003800000 */
.L_x_5:
[----:B------:R-:W-:Y:S02]  /*0a10*/  ULDC.64 UR4, c[0x0][0x588] ;  /* 0x0001620000047ab9 */ /* 0x000fe40000000a00 */
[----:B------:R-:W-:-:S04]  /*0a20*/  ISETP.NE.U32.AND P0, PT, RZ, UR4, PT ;  /* 0x00000004ff007c0c */ /* 0x000fc8000bf05070 */
[----:B------:R-:W-:-:S13]  /*0a30*/  ISETP.NE.AND.EX P0, PT, RZ, UR5, PT, P0 ;  /* 0x00000005ff007c0c */ /* 0x000fda000bf05300 */
[----:B------:R-:W-:Y:S05]  /*0a40*/  @!P0 BRA `(.L_x_7) ;  /* 0x00000000000c8947 */ /* 0x000fea0003800000 */
[----:B------:R-:W0:Y:S02]  /*0a50*/  LDC.64 R58, c[0x0][0x588] ;  /* 0x00016200ff3a7b82 */ /* 0x000e240000000a00 */
[----:B0-----:R1:W5:Y:S01]  /*0a60*/  LDG.E R58, desc[UR48][R58.64] ;  /* 0x000000303a3a7981 */ /* 0x001362000c1e1900 */
[----:B------:R-:W-:Y:S05]  /*0a70*/  BRA `(.L_x_6) ;  /* 0x0000000000087947 */ /* 0x000fea0003800000 */
.L_x_7:
[----:B------:R-:W-:Y:S02]  /*0a80*/  ULDC UR4, c[0x0][0x580] ;  /* 0x0001600000047ab9 */ /* 0x000fe40000000800 */
[----:B------:R-:W-:-:S07]  /*0a90*/  IMAD.U32 R58, RZ, RZ, UR4 ;  /* 0x00000004ff3a7e24 */ /* 0x000fce000f8e00ff */
.L_x_6:
[----:B------:R-:W-:Y:S02]  /*0aa0*/  ULDC.64 UR4, c[0x0][0x5a0] ;  /* 0x0001680000047ab9 */ /* 0x000fe40000000a00 */
[----:B------:R-:W-:-:S04]  /*0ab0*/  ISETP.NE.U32.AND P0, PT, RZ, UR4, PT ;  /* 0x00000004ff007c0c */ /* 0x000fc8000bf05070 */
[----:B------:R-:W-:-:S13]  /*0ac0*/  ISETP.NE.AND.EX P0, PT, RZ, UR5, PT, P0 ;  /* 0x00000005ff007c0c */ /* 0x000fda000bf05300 */
[----:B------:R-:W-:Y:S05]  /*0ad0*/  @!P0 BRA `(.L_x_8) ;  /* 0x00000000001c8947 */ /* 0x000fea0003800000 */
[----:B0-----:R-:W0:Y:S02]  /*0ae0*/  LDC.64 R2, c[0x0][0x5a0] ;  /* 0x00016800ff027b82 */ /* 0x001e240000000a00 */
[----:B0-----:R-:W2:Y:S02]  /*0af0*/  LDG.E.64 R2, desc[UR48][R2.64] ;  /* 0x0000003002027981 */ /* 0x001ea4000c1e1b00 */
[----:B--2---:R-:W-:-:S04]  /*0b00*/  ISETP.NE.U32.AND P0, PT, R2, RZ, PT ;  /* 0x000000ff0200720c */ /* 0x004fc80003f05070 */
[----:B------:R-:W-:-:S13]  /*0b10*/  ISETP.NE.AND.EX P0, PT, R3, RZ, PT, P0 ;  /* 0x000000ff0300720c */ /* 0x000fda0003f05300 */
[----:B------:R-:W-:Y:S05]  /*0b20*/  @!P0 BRA `(.L_x_8) ;  /* 0x0000000000088947 */ /* 0x000fea0003800000 */
[----:B-1----:R0:W5:Y:S01]  /*0b30*/  LD.E R59, desc[UR48][R2.64] ;  /* 0x00000030023b7980 */ /* 0x002162000c101900 */
[----:B------:R-:W-:Y:S05]  /*0b40*/  BRA `(.L_x_9) ;  /* 0x0000000000247947 */ /* 0x000fea0003800000 */
.L_x_8:
[----:B------:R-:W-:Y:S02]  /*0b50*/  ULDC.64 UR4, c[0x0][0x590] ;  /* 0x0001640000047ab9 */ /* 0x000fe40000000a00 */
[----:B------:R-:W-:-:S04]  /*0b60*/  ISETP.NE.U32.AND P0, PT, RZ, UR4, PT ;  /* 0x00000004ff007c0c */ /* 0x000fc8000bf05070 */
[----:B------:R-:W-:-:S13]  /*0b70*/  ISETP.NE.AND.EX P0, PT, RZ, UR5, PT, P0 ;  /* 0x00000005ff007c0c */ /* 0x000fda000bf05300 */
[----:B------:R-:W-:Y:S05]  /*0b80*/  @!P0 BRA `(.L_x_10) ;  /* 0x00000000000c8947 */ /* 0x000fea0003800000 */
[----:B0-----:R-:W1:Y:S02]  /*0b90*/  LDC.64 R2, c[0x0][0x590] ;  /* 0x00016400ff027b82 */ /* 0x001e640000000a00 */
[----:B-1----:R1:W5:Y:S01]  /*0ba0*/  LDG.E R59, desc[UR48][R2.64] ;  /* 0x00000030023b7981 */ /* 0x002362000c1e1900 */
[----:B------:R-:W-:Y:S05]  /*0bb0*/  BRA `(.L_x_9) ;  /* 0x0000000000087947 */ /* 0x000fea0003800000 */
.L_x_10:
[----:B------:R-:W-:Y:S02]  /*0bc0*/  ULDC UR4, c[0x0][0x584] ;  /* 0x0001610000047ab9 */ /* 0x000fe40000000800 */
[----:B-1----:R-:W-:-:S07]  /*0bd0*/  IMAD.U32 R59, RZ, RZ, UR4 ;  /* 0x00000004ff3b7e24 */ /* 0x002fce000f8e00ff */
.L_x_9:
[----:B01----:R-:W0:Y:S01]  /*0be0*/  LDC R2, c[0x0][0x65c] ;  /* 0x00019700ff027b82 */ /* 0x003e220000000800 */
[----:B------:R-:W-:Y:S01]  /*0bf0*/  ULDC UR6, c[0x0][0x28c] ;  /* 0x0000a30000067ab9 */ /* 0x000fe20000000800 */
[----:B------:R-:W-:Y:S01]  /*0c00*/  ISETP.NE.AND P0, PT, R10, 0x2, PT ;  /* 0x000000020a00780c */ /* 0x000fe20003f05270 */
[----:B------:R-:W-:Y:S01]  /*0c10*/  UIADD3 UR6, UR6, 0x7f, URZ ;  /* 0x0000007f06067890 */ /* 0x000fe2000fffe03f */
[----:B------:R-:W-:Y:S01]  /*0c20*/  IMAD.U32 R10, RZ, RZ, UR12 ;  /* 0x0000000cff0a7e24 */ /* 0x000fe2000f8e00ff */
[----:B------:R-:W-:Y:S01]  /*0c30*/  UMOV UR36, URZ ;  /* 0x0000003f00247c82 */ /* 0x000fe20008000000 */
[----:B------:R-:W-:Y:S01]  /*0c40*/  UMOV UR38, URZ ;  /* 0x0000003f00267c82 */ /* 0x000fe20008000000 */
[----:B------:R-:W-:Y:S01]  /*0c50*/  USHF.R.S32.HI UR7, URZ, 0x1f, UR6 ;  /* 0x0000001f3f077899 */ /* 0x000fe20008011406 */
[----:B------:R-:W-:-:S03]  /*0c60*/  ULDC.64 UR8, c[0x0][0x650] ;  /* 0x0001940000087ab9 */ /* 0x000fc60000000a00 */
[----:B------:R-:W-:-:S04]  /*0c70*/  ULEA.HI UR7, UR7, UR6, URZ, 0x7 ;  /* 0x0000000607077291 */ /* 0x000fc8000f8f383f */
[----:B------:R-:W-:Y:S01]  /*0c80*/  USHF.R.S32.HI UR37, URZ, 0x7, UR7 ;  /* 0x000000073f257899 */ /* 0x000fe20008011407 */
[----:B0-----:R-:W-:-:S13]  /*0c90*/  ISETP.NE.AND P1, PT, R2, 0x1, PT ;  /* 0x000000010200780c */ /* 0x001fda0003f25270 */
[----:B------:R-:W0:Y:S01]  /*0ca0*/  @P1 LDC R17, c[0x0][0x10] ;  /* 0x00000400ff111b82 */ /* 0x000e220000000800 */
[----:B------:R-:W-:Y:S02]  /*0cb0*/  @P1 IMAD.MOV.U32 R7, RZ, RZ, RZ ;  /* 0x000000ffff071224 */ /* 0x000fe400078e00ff */
[----:B------:R-:W-:-:S05]  /*0cc0*/  @P1 IMAD.MOV.U32 R11, RZ, RZ, RZ ;  /* 0x000000ffff0b1224 */ /* 0x000fca00078e00ff */
[----:B------:R-:W1:Y:S01]  /*0cd0*/  @!P1 LDC R3, c[0x0][0xc] ;  /* 0x00000300ff039b82 */ /* 0x000e620000000800 */
[----:B------:R-:W-:Y:S01]  /*0ce0*/  ULDC UR4, c[0x0][0xc] ;  /* 0x0000030000047ab9 */ /* 0x000fe20000000800 */
[----:B------:R-:W-:Y:S02]  /*0cf0*/  ULDC UR5, c[0x0][0x10] ;  /* 0x0000040000057ab9 */ /* 0x000fe40000000800 */
[----:B------:R-:W-:-:S04]  /*0d00*/  UIMAD.WIDE.U32 UR4, UR4, UR5, URZ ;  /* 0x00000005040472a5 */ /* 0x000fc8000f8e003f */
[----:B------:R-:W2:Y:S01]  /*0d10*/  LDC R0, c[0x0][0x14] ;  /* 0x00000500ff007b82 */ /* 0x000ea20000000800 */
[----:B0-----:R-:W-:-:S04]  /*0d20*/  @P1 IMAD.WIDE.U32 R16, R17, UR12, R6 ;  /* 0x0000000c11101c25 */ /* 0x001fc8000f8e0006 */
[----:B------:R-:W-:Y:S02]  /*0d30*/  @P1 IMAD.IADD R17, R17, 0x1, R11 ;  /* 0x0000000111111824 */ /* 0x000fe400078e020b */
[----:B------:R-:W-:Y:S02]  /*0d40*/  IMAD.MOV.U32 R11, RZ, RZ, RZ ;  /* 0x000000ffff0b7224 */ /* 0x000fe400078e00ff */
[----:B-1----:R-:W-:-:S04]  /*0d50*/  @!P1 IMAD.WIDE.U32 R10, R6, R3, R10 ;  /* 0x00000003060a9225 */ /* 0x002fc800078e000a */
[----:B------:R-:W-:Y:S02]  /*0d60*/  @!P1 IMAD.MOV.U32 R16, RZ, RZ, R10 ;  /* 0x000000ffff109224 */ /* 0x000fe400078e000a */
[----:B--2---:R-:W-:-:S04]  /*0d70*/  IMAD.WIDE.U32 R12, R0, UR4, RZ ;  /* 0x00000004000c7c25 */ /* 0x004fc8000f8e00ff */
[----:B------:R-:W-:Y:S01]  /*0d80*/  IMAD R3, R0, UR5, RZ ;  /* 0x0000000500037c24 */ /* 0x000fe2000f8e02ff */
[----:B------:R0:W-:Y:S01]  /*0d90*/  STL.64 [R1], R12 ;  /* 0x0000000c01007387 */ /* 0x0001e20000100a00 */
[----:B------:R-:W-:Y:S02]  /*0da0*/  @!P1 IMAD.MOV.U32 R17, RZ, RZ, R11 ;  /* 0x000000ffff119224 */ /* 0x000fe400078e000b */
[----:B------:R-:W-:Y:S01]  /*0db0*/  IMAD.IADD R0, R13, 0x1, R3 ;  /* 0x000000010d007824 */ /* 0x000fe200078e0203 */
[----:B------:R-:W-:Y:S06]  /*0dc0*/  @P0 BRA `(.L_x_11) ;  /* 0x0000000000200947 */ /* 0x000fec0003800000 */
[----:B------:R-:W-:Y:S01]  /*0dd0*/  UISETP.GE.U32.AND UP0, UPT, UR37, 0x3, UPT ;  /* 0x000000032500788c */ /* 0x000fe2000bf06070 */
[----:B------:R-:W-:Y:S01]  /*0de0*/  IADD3 R16, P0, R16, R12, RZ ;  /* 0x0000000c10107210 */ /* 0x000fe20007f1e0ff */
[----:B------:R-:W-:Y:S01]  /*0df0*/  UIMAD.WIDE.U32 UR4, UR37, -0x55555555, URZ ;  /* 0xaaaaaaab250478a5 */ /* 0x000fe2000f8e003f */
[----:B------:R-:W-:-:S03]  /*0e00*/  UMOV UR38, URZ ;  /* 0x0000003f00267c82 */ /* 0x000fc60008000000 */
[----:B------:R-:W-:Y:S01]  /*0e10*/  USHF.R.U32.HI UR4, URZ, 0x1, UR5 ;  /* 0x000000013f047899 */ /* 0x000fe20008011605 */
[----:B------:R-:W-:-:S03]  /*0e20*/  IMAD.X R17, R0, 0x1, R17, P0 ;  /* 0x0000000100117824 */ /* 0x000fc600000e0611 */
[----:B------:R-:W-:Y:S02]  /*0e30*/  UIMAD UR36, UR4, -0x3, UR37 ;  /* 0xfffffffd042478a4 */ /* 0x000fe4000f8e0225 */
[----:B------:R-:W-:-:S12]  /*0e40*/  @UP0 ULOP3.LUT UR38, UR4, 0x1, URZ, 0xc0, !UPT ;  /* 0x0000000104260892 */ /* 0x000fd8000f8ec03f */
.L_x_11:
[----:B------:R-:W-:Y:S01]  /*0e50*/  ISETP.GE.U32.AND P0, PT, R16, UR8, PT ;  /* 0x0000000810007c0c */ /* 0x000fe2000bf06070 */
[----:B------:R-:W-:Y:S01]  /*0e60*/  IMAD.MOV.U32 R22, RZ, RZ, -0x1 ;  /* 0xffffffffff167424 */ /* 0x000fe200078e00ff */
[----:B------:R-:W-:Y:S01]  /*0e70*/  PRMT R3, RZ, 0x7610, R3 ;  /* 0x00007610ff037816 */ /* 0x000fe20000000003 */
[----:B------:R-:W-:Y:S01]  /*0e80*/  IMAD.MOV.U32 R18, RZ, RZ, -0x1 ;  /* 0xffffffffff127424 */ /* 0x000fe200078e00ff */
[----:B------:R-:W-:Y:S01]  /*0e90*/  ISETP.GE.U32.AND.EX P0, PT, R17, UR9, PT, P0 ;  /* 0x0000000911007c0c */ /* 0x000fe2000bf06100 */
[----:B------:R-:W-:-:S12]  /*0ea0*/  IMAD.MOV.U32 R19, RZ, RZ, -0x1 ;  /* 0xffffffffff137424 */ /* 0x000fd800078e00ff */
[----:B------:R-:W-:Y:S05]  /*0eb0*/  @P0 BRA `(.L_x_12) ;  /* 0x0000000400280947 */ /* 0x000fea0003800000 */
[----:B------:R-:W1:Y:S01]  /*0ec0*/  LDC.64 R26, c[0x0][0x628] ;  /* 0x00018a00ff1a7b82 */ /* 0x000e620000000a00 */
[----:B------:R-:W-:Y:S02]  /*0ed0*/  IMAD.MOV.U32 R10, RZ, RZ, R16 ;  /* 0x000000ffff0a7224 */ /* 0x000fe400078e0010 */
[----:B------:R-:W-:-:S05]  /*0ee0*/  IMAD.MOV.U32 R11, RZ, RZ, R17 ;  /* 0x000000ffff0b7224 */ /* 0x000fca00078e0011 */
[----:B------:R-:W2:Y:S08]  /*0ef0*/  LDC R18, c[0x0][0x630] ;  /* 0x00018c00ff127b82 */ /* 0x000eb00000000800 */
[----:B------:R-:W3:Y:S01]  /*0f00*/  LDC.64 R28, c[0x0][0x620] ;  /* 0x00018800ff1c7b82 */ /* 0x000ee20000000a00 */
[----:B-1----:R-:W-:-:S04]  /*0f10*/  ISETP.NE.U32.AND P0, PT, R26, RZ, PT ;  /* 0x000000ff1a00720c */ /* 0x002fc80003f05070 */
[----:B------:R-:W-:-:S13]  /*0f20*/  ISETP.NE.AND.EX P0, PT, R27, RZ, PT, P0 ;  /* 0x000000ff1b00720c */ /* 0x000fda0003f05300 */
[----:B--23--:R-:W-:Y:S05]  /*0f30*/  @!P0 BRA `(.L_x_13) ;  /* 0x0000000000288947 */ /* 0x00cfea0003800000 */
[----:B------:R-:W1:Y:S02]  /*0f40*/  LDC R3, c[0x0][0x634] ;  /* 0x00018d00ff037b82 */ /* 0x000e640000000800 */
[----:B-1----:R-:W-:-:S05]  /*0f50*/  IADD3 R3, P0, R16, R3, RZ ;  /* 0x0000000310037210 */ /* 0x002fca0007f1e0ff */
[----:B------:R-:W-:-:S04]  /*0f60*/  IMAD.X R19, RZ, RZ, R17, P0 ;  /* 0x000000ffff137224 */ /* 0x000fc800000e0611 */
[----:B------:R-:W-:-:S04]  /*0f70*/  IMAD.WIDE.U32 R10, R19, R26, RZ ;  /* 0x0000001a130a7225 */ /* 0x000fc800078e00ff */
[----:B0-----:R-:W-:-:S04]  /*0f80*/  IMAD.WIDE.U32 R12, P0, R3, R27, R10 ;  /* 0x0000001b030c7225 */ /* 0x001fc8000780000a */
[----:B------:R-:W-:-:S04]  /*0f90*/  IMAD.WIDE.U32 R10, R3, R26, RZ ;  /* 0x0000001a030a7225 */ /* 0x000fc800078e00ff */
[----:B------:R-:W-:Y:S01]  /*0fa0*/  IMAD.X R15, RZ, RZ, RZ, P0 ;  /* 0x000000ffff0f7224 */ /* 0x000fe200000e06ff */
[----:B------:R-:W-:Y:S01]  /*0fb0*/  IADD3 RZ, P0, R11, R12, RZ ;  /* 0x0000000c0bff7210 */ /* 0x000fe20007f1e0ff */
[----:B------:R-:W-:-:S04]  /*0fc0*/  IMAD.MOV.U32 R14, RZ, RZ, R13 ;  /* 0x000000ffff0e7224 */ /* 0x000fc800078e000d */
[----:B------:R-:W-:-:S08]  /*0fd0*/  IMAD.WIDE.U32.X R10, R19, R27, R14, P0 ;  /* 0x0000001b130a7225 */ /* 0x000fd000000e040e */
.L_x_13:
[----:B------:R-:W1:Y:S01]  /*0fe0*/  LDC.64 R32, c[0x0][0x640] ;  /* 0x00019000ff207b82 */ /* 0x000e620000000a00 */
[-CC-:B------:R-:W-:Y:S02]  /*0ff0*/  SHF.R.U64 R30, R10, R18.reuse, R11.reuse ;  /* 0x000000120a1e7219 */ /* 0x180fe4000000120b */
[----:B------:R-:W-:Y:S02]  /*1000*/  SHF.R.U32.HI R3, RZ, R18, R11 ;  /* 0x00000012ff037219 */ /* 0x000fe4000001160b */
[----:B0-----:R-:W-:-:S03]  /*1010*/  IADD3 R13, P0, RZ, -R30, RZ ;  /* 0x8000001eff0d7210 */ /* 0x001fc60007f1e0ff */
[----:B------:R-:W0:Y:S02]  /*1020*/  LDC R14, c[0x0][0x618] ;  /* 0x00018600ff0e7b82 */ /* 0x000e240000000800 */
[----:B------:R-:W-:Y:S02]  /*1030*/  IMAD.X R3, RZ, RZ, ~R3, P0 ;  /* 0x000000ffff037224 */ /* 0x000fe400000e0e03 */
[----:B------:R-:W-:-:S04]  /*1040*/  IMAD.WIDE.U32 R10, R13, R28, R16 ;  /* 0x0000001c0d0a7225 */ /* 0x000fc800078e0010 */
[----:B------:R-:W2:Y:S01]  /*1050*/  LDC R15, c[0x0][0x608] ;  /* 0x00018200ff0f7b82 */ /* 0x000ea20000000800 */
[----:B------:R-:W-:Y:S02]  /*1060*/  IMAD R12, R3, R28, RZ ;  /* 0x0000001c030c7224 */ /* 0x000fe400078e02ff */
[----:B------:R-:W-:Y:S02]  /*1070*/  IMAD.MOV.U32 R28, RZ, RZ, 0x1 ;  /* 0x00000001ff1c7424 */ /* 0x000fe400078e00ff */
[----:B------:R-:W-:Y:S02]  /*1080*/  IMAD R3, R13, R29, R12 ;  /* 0x0000001d0d037224 */ /* 0x000fe400078e020c */
[----:B------:R-:W-:Y:S01]  /*1090*/  IMAD.MOV.U32 R12, RZ, RZ, -0x1 ;  /* 0xffffffffff0c7424 */ /* 0x000fe200078e00ff */
[----:B------:R-:W3:Y:S01]  /*10a0*/  LDC R31, c[0x0][0x658] ;  /* 0x00019600ff1f7b82 */ /* 0x000ee20000000800 */
[----:B------:R-:W-:Y:S01]  /*10b0*/  IMAD.IADD R3, R11, 0x1, R3 ;  /* 0x000000010b037824 */ /* 0x000fe200078e0203 */
[----:B-1----:R-:W-:-:S04]  /*10c0*/  ISETP.NE.U32.AND P0, PT, R32, RZ, PT ;  /* 0x000000ff2000720c */ /* 0x002fc80003f05070 */
[----:B------:R-:W-:Y:S02]  /*10d0*/  ISETP.NE.AND.EX P0, PT, R33, RZ, PT, P0 ;  /* 0x000000ff2100720c */ /* 0x000fe40003f05300 */
[----:B------:R-:W1:Y:S01]  /*10e0*/  LDC R24, c[0x0][0x600] ;  /* 0x00018000ff187b82 */ /* 0x000e620000000800 */
[-CC-:B0-----:R-:W-:Y:S02]  /*10f0*/  SHF.R.U64 R27, R10, R14.reuse, R3.reuse ;  /* 0x0000000e0a1b7219 */ /* 0x181fe40000001203 */
[----:B------:R-:W-:-:S05]  /*1100*/  SHF.R.U32.HI R10, RZ, R14, R3 ;  /* 0x0000000eff0a7219 */ /* 0x000fca0000011603 */
[----:B------:R-:W0:Y:S01]  /*1110*/  LDC R22, c[0x0][0x648] ;  /* 0x00019200ff167b82 */ /* 0x000e220000000800 */
[-CC-:B--2---:R-:W-:Y:S02]  /*1120*/  SHF.R.U64 R35, R27, R15.reuse, R10.reuse ;  /* 0x0000000f1b237219 */ /* 0x184fe4000000120a */
[----:B------:R-:W-:-:S05]  /*1130*/  SHF.R.U32.HI R10, RZ, R15, R10 ;  /* 0x0000000fff0a7219 */ /* 0x000fca000001160a */
[----:B------:R-:W2:Y:S01]  /*1140*/  LDC R26, c[0x0][0x638] ;  /* 0x00018e00ff1a7b82 */ /* 0x000ea20000000800 */
[-CC-:B---3--:R-:W-:Y:S02]  /*1150*/  SHF.R.U64 R34, R35, R31.reuse, R10.reuse ;  /* 0x0000001f23227219 */ /* 0x188fe4000000120a */
[-C--:B------:R-:W-:Y:S02]  /*1160*/  SHF.L.U32 R3, R12, R31.reuse, RZ ;  /* 0x0000001f0c037219 */ /* 0x080fe400000006ff */
[----:B------:R-:W-:Y:S01]  /*1170*/  SHF.R.U32.HI R11, RZ, R31, R10 ;  /* 0x0000001fff0b7219 */ /* 0x000fe2000001160a */
[----:B------:R-:W-:Y:S01]  /*1180*/  IMAD.MOV.U32 R10, RZ, RZ, R34 ;  /* 0x000000ffff0a7224 */ /* 0x000fe200078e0022 */
[----:B------:R-:W-:Y:S01]  /*1190*/  LOP3.LUT R18, RZ, R3, RZ, 0x33, !PT ;  /* 0x00000003ff127212 */ /* 0x000fe200078e33ff */
[----:B------:R-:W3:Y:S01]  /*11a0*/  LDC R29, c[0x0][0x610] ;  /* 0x00018400ff1d7b82 */ /* 0x000ee20000000800 */
[----:B------:R-:W-:Y:S05]  /*11b0*/  @!P0 BRA `(.L_x_14) ;  /* 0x0000000000288947 */ /* 0x000fea0003800000 */
[----:B------:R-:W4:Y:S02]  /*11c0*/  LDC R3, c[0x0][0x64c] ;  /* 0x00019300ff037b82 */ /* 0x000f240000000800 */
[----:B----4-:R-:W-:-:S05]  /*11d0*/  IADD3 R3, P0, R34, R3, RZ ;  /* 0x0000000322037210 */ /* 0x010fca0007f1e0ff */
[----:B------:R-:W-:-:S04]  /*11e0*/  IMAD.X R19, RZ, RZ, R11, P0 ;  /* 0x000000ffff137224 */ /* 0x000fc800000e060b */
[----:B------:R-:W-:-:S04]  /*11f0*/  IMAD.WIDE.U32 R10, R19, R32, RZ ;  /* 0x00000020130a7225 */ /* 0x000fc800078e00ff */
[----:B------:R-:W-:-:S04]  /*1200*/  IMAD.WIDE.U32 R12, P0, R3, R33, R10 ;  /* 0x00000021030c7225 */ /* 0x000fc8000780000a */
[----:B------:R-:W-:-:S04]  /*1210*/  IMAD.WIDE.U32 R10, R3, R32, RZ ;  /* 0x00000020030a7225 */ /* 0x000fc800078e00ff */
[----:B------:R-:W-:Y:S01]  /*1220*/  IMAD.X R15, RZ, RZ, RZ, P0 ;  /* 0x000000ffff0f7224 */ /* 0x000fe200000e06ff */
[----:B------:R-:W-:Y:S01]  /*1230*/  IADD3 RZ, P0, R11, R12, RZ ;  /* 0x0000000c0bff7210 */ /* 0x000fe20007f1e0ff */
[----:B------:R-:W-:-:S04]  /*1240*/  IMAD.MOV.U32 R14, RZ, RZ, R13 ;  /* 0x000000ffff0e7224 */ /* 0x000fc800078e000d */
[----:B------:R-:W-:-:S08]  /*1250*/  IMAD.WIDE.U32.X R10, R19, R33, R14, P0 ;  /* 0x00000021130a7225 */ /* 0x000fd000000e040e */
.L_x_14:
[----:B0-----:R-:W-:Y:S01]  /*1260*/  SHF.R.U64 R7, R10, R22, R11 ;  /* 0x000000160a077219 */ /* 0x001fe2000000120b */
[----:B-1----:R-:W-:Y:S01]  /*1270*/  VIADD R10, R24, 0xffffffff ;  /* 0xffffffff180a7836 */ /* 0x002fe20000000000 */
[----:B------:R-:W-:Y:S01]  /*1280*/  SHF.L.U32 R3, R28, R31, RZ ;  /* 0x0000001f1c037219 */ /* 0x000fe200000006ff */
[----:B------:R-:W-:Y:S01]  /*1290*/  @P1 IMAD R21, R25, R20, R6 ;  /* 0x0000001419151224 */ /* 0x000fe200078e0206 */
[----:B------:R-:W-:Y:S01]  /*12a0*/  LOP3.LUT R18, R35, R18, RZ, 0xc0, !PT ;  /* 0x0000001223127212 */ /* 0x000fe200078ec0ff */
[----:B------:R-:W-:Y:S02]  /*12b0*/  IMAD.MOV R11, RZ, RZ, -R7 ;  /* 0x000000ffff0b7224 */ /* 0x000fe400078e0a07 */
[----:B------:R-:W-:Y:S02]  /*12c0*/  IMAD.MOV.U32 R6, RZ, RZ, 0x1 ;  /* 0x00000001ff067424 */ /* 0x000fe400078e00ff */
[----:B------:R-:W-:Y:S01]  /*12d0*/  IMAD R18, R3, R7, R18 ;  /* 0x0000000703127224 */ /* 0x000fe200078e0212 */
[----:B------:R-:W-:Y:S01]  /*12e0*/  LOP3.LUT R7, R27, R10, RZ, 0xc0, !PT ;  /* 0x0000000a1b077212 */ /* 0x000fe200078ec0ff */
[----:B--2---:R-:W-:-:S02]  /*12f0*/  IMAD R3, R11, R26, R34 ;  /* 0x0000001a0b037224 */ /* 0x004fc400078e0222 */
[----:B---3--:R-:W-:Y:S02]  /*1300*/  IMAD R22, R18, R29, R21 ;  /* 0x0000001d12167224 */ /* 0x008fe400078e0215 */
[----:B------:R-:W-:Y:S01]  /*1310*/  IMAD R7, R3, R24, R7 ;  /* 0x0000001803077224 */ /* 0x000fe200078e0207 */
[----:B------:R-:W-:Y:S01]  /*1320*/  PRMT R3, R6, 0x7610, R3 ;  /* 0x0000761006037816 */ /* 0x000fe20000000003 */
[----:B------:R-:W-:-:S03]  /*1330*/  IMAD.MOV.U32 R19, RZ, RZ, R30 ;  /* 0x000000ffff137224 */ /* 0x000fc600078e001e */
[----:B------:R-:W-:Y:S02]  /*1340*/  SEL R18, R7, R22, !P1 ;  /* 0x0000001607127207 */ /* 0x000fe40004800000 */
[----:B------:R-:W-:-:S07]  /*1350*/  SEL R22, R22, R7, !P1 ;  /* 0x0000000716167207 */ /* 0x000fce0004800000 */
.L_x_12:
[----:B------:R-:W-:Y:S05]  /*1360*/  @!P2 BRA `(.L_x_15) ;  /* 0x00000000000ca947 */ /* 0x000fea0003800000 */
[----:B------:R-:W-:Y:S01]  /*1370*/  UCGABAR_WAIT ;  /* 0x0000000000007dc7 */ /* 0x000fe20008000000 */
[----:B------:R-:W-:Y:S01]  /*1380*/  CCTL.IVALL ;  /* 0x00000000ff00798f */ /* 0x000fe20002000000 */
[----:B------:R-:W-:Y:S05]  /*1390*/  BRA `(.L_x_16) ;  /* 0x0000000000047947 */ /* 0x000fea0003800000 */
.L_x_15:
[----:B------:R-:W-:Y:S06]  /*13a0*/  BAR.SYNC.DEFER_BLOCKING 0x0 ;  /* 0x0000000000007b1d */ /* 0x000fec0000010000 */
.L_x_16:
[----:B------:R-:W-:Y:S05]  /*13b0*/  @!P4 BRA `(.L_x_17) ;  /* 0x000000400098c947 */ /* 0x000fea0003800000 */
[----:B------:R-:W-:-:S13]  /*13c0*/  ISETP.GT.U32.AND P0, PT, R36, 0x1, PT ;  /* 0x000000012400780c */ /* 0x000fda0003f04070 */
[----:B------:R-:W-:Y:S05]  /*13d0*/  @P0 EXIT ;  /* 0x000000000000094d */ /* 0x000fea0003800000 */
.L_x_18:
[----:B------:R-:W-:-:S08]  /*13e0*/  NOP ;  /* 0x0000000000007918 */ /* 0x000fd00000000000 */
[----:B------:R-:W1:Y:S02]  /*13f0*/  USETMAXREG.TRY_ALLOC.CTAPOOL UP0, 0xe8 ;  /* 0x000000e8000079c8 */ /* 0x000e640008000600 */
[----:B-1----:R-:W-:-:S13]  /*1400*/  PLOP3.LUT P0, PT, PT, PT, UP0, 0x80, 0x0 ;  /* 0x000000000000781c */ /* 0x002fda0003f0f008 */
[----:B------:R-:W-:Y:S05]  /*1410*/  @!P0 BRA `(.L_x_18) ;  /* 0xfffffffc00f08947 */ /* 0x000fea000383ffff */
[----:B------:R-:W-:-:S13]  /*1420*/  LOP3.LUT P0, RZ, R3, 0xff, RZ, 0xc0, !PT ;  /* 0x000000ff03ff7812 */ /* 0x000fda000780c0ff */
[----:B------:R-:W-:Y:S05]  /*1430*/  @!P0 EXIT ;  /* 0x000000000000894d */ /* 0x000fea0003800000 */
[----:B------:R-:W2:Y:S01]  /*1440*/  LDL.64 R6, [R1] ;  /* 0x0000000001067983 */ /* 0x000ea20000100a00 */
[CC--:B------:R-:W-:Y:S01]  /*1450*/  LEA.HI R3, R8.reuse, R5.reuse, RZ, 0x2 ;  /* 0x0000000508037211 */ /* 0x0c0fe200078f10ff */
[----:B------:R-:W1:Y:S01]  /*1460*/  S2UR UR4, SR_CgaCtaId ;  /* 0x00000000000479c3 */ /* 0x000e620000008800 */
[----:B------:R-:W-:Y:S01]  /*1470*/  LEA.HI R8, R8, R5, RZ, 0x5 ;  /* 0x0000000508087211 */ /* 0x000fe200078f28ff */
[----:B------:R-:W-:Y:S01]  /*1480*/  UMOV UR40, 0x400 ;  /* 0x0000040000287882 */ /* 0x000fe20000000000 */
[----:B------:R-:W-:Y:S01]  /*1490*/  LOP3.LUT R4, R3, 0xfffffffc, RZ, 0xc0, !PT ;  /* 0xfffffffc03047812 */ /* 0x000fe200078ec0ff */
[----:B------:R-:W-:Y:S01]  /*14a0*/  UISETP.LT.AND UP0, UPT, UR37, 0x1, UPT ;  /* 0x000000012500788c */ /* 0x000fe2000bf01270 */
[--C-:B------:R-:W-:Y:S01]  /*14b0*/  SHF.R.S32.HI R60, RZ, 0x2, R3.reuse ;  /* 0x00000002ff3c7819 */ /* 0x100fe20000011403 */
[----:B------:R-:W-:Y:S01]  /*14c0*/  UIADD3 UR5, UR43, -0x1, URZ ;  /* 0xffffffff2b057890 */ /* 0x000fe2000fffe03f */
[----:B------:R-:W-:Y:S01]  /*14d0*/  SHF.R.S32.HI R3, RZ, 0x1f, R3 ;  /* 0x0000001fff037819 */ /* 0x000fe20000011403 */
[----:B------:R-:W3:Y:S01]  /*14e0*/  LDC R66, c[0x0][0x658] ;  /* 0x00019600ff427b82 */ /* 0x000ee20000000800 */
[----:B------:R-:W-:Y:S01]  /*14f0*/  USEL UR42, UR37, 0x1, UP0 ;  /* 0x00000001252a7887 */ /* 0x000fe20008000000 */
[----:B------:R-:W-:Y:S01]  /*1500*/  IMAD.IADD R4, R5, 0x1, -R4 ;  /* 0x0000000105047824 */ /* 0x000fe200078e0a04 */
[----:B------:R-:W-:Y:S01]  /*1510*/  LEA.HI R3, R3, R60, RZ, 0x3 ;  /* 0x0000003c03037211 */ /* 0x000fe200078f18ff */
[----:B------:R-:W-:Y:S01]  /*1520*/  UISETP.NE.AND UP0, UPT, UR5, URZ, UPT ;  /* 0x0000003f0500728c */ /* 0x000fe2000bf05270 */
[----:B------:R-:W-:Y:S01]  /*1530*/  IMAD.MOV.U32 R5, RZ, RZ, 0x1 ;  /* 0x00000001ff057424 */ /* 0x000fe200078e00ff */
[----:B------:R-:W-:Y:S01]  /*1540*/  ULDC UR8, c[0x0][0x284] ;  /* 0x0000a10000087ab9 */ /* 0x000fe20000000800 */
[----:B------:R-:W-:Y:S01]  /*1550*/  LOP3.LUT R3, R3, 0xfffffff8, RZ, 0xc0, !PT ;  /* 0xfffffff803037812 */ /* 0x000fe200078ec0ff */
[----:B------:R-:W4:Y:S01]  /*1560*/  LDC.64 R64, c[0x0][0x5c8] ;  /* 0x00017200ff407b82 */ /* 0x000f220000000a00 */
[----:B------:R-:W-:Y:S01]  /*1570*/  USEL UR7, URZ, 0x1, UP0 ;  /* 0x000000013f077887 */ /* 0x000fe20008000000 */
[----:B------:R-:W-:Y:S01]  /*1580*/  IMAD.SHL.U32 R62, R4, 0x2, RZ ;  /* 0x00000002043e7824 */ /* 0x000fe200078e00ff */
[----:B------:R-:W-:Y:S01]  /*1590*/  LOP3.LUT R74, R23, 0x1, RZ, 0xfc, !PT ;  /* 0x00000001174a7812 */ /* 0x000fe200078efcff */
[----:B------:R-:W-:Y:S01]  /*15a0*/  IMAD.IADD R60, R60, 0x1, -R3 ;  /* 0x000000013c3c7824 */ /* 0x000fe200078e0a03 */
[----:B------:R-:W-:Y:S01]  /*15b0*/  SHF.R.S32.HI R3, RZ, 0x5, R8 ;  /* 0x00000005ff037819 */ /* 0x000fe20000011408 */
[----:B------:R-:W-:Y:S01]  /*15c0*/  USHF.L.U32 UR39, UR37, 0x1, URZ ;  /* 0x0000000125277899 */ /* 0x000fe2000800063f */
[----:B------:R-:W-:Y:S01]  /*15d0*/  IMAD.U32 R75, RZ, RZ, UR7 ;  /* 0x00000007ff4b7e24 */ /* 0x000fe2000f8e00ff */
[----:B------:R-:W0:Y:S01]  /*15e0*/  LDC R67, c[0x0][0x288] ;  /* 0x0000a200ff437b82 */ /* 0x000e220000000800 */
[--C-:B------:R-:W-:Y:S01]  /*15f0*/  SHF.R.S32.HI R61, RZ, 0x1f, R60.reuse ;  /* 0x0000001fff3d7819 */ /* 0x100fe2000001143c */
[----:B-1----:R-:W-:Y:S01]  /*1600*/  ULEA UR40, UR4, UR40, 0x18 ;  /* 0x0000002804287291 */ /* 0x002fe2000f8ec03f */
[C---:B------:R-:W-:Y:S01]  /*1610*/  IMAD R71, R3.reuse, -0x10, -R60 ;  /* 0xfffffff003477824 */ /* 0x040fe200078e0a3c */
[----:B------:R-:W-:Y:S01]  /*1620*/  USHF.L.U32 UR4, UR5, 0x3, URZ ;  /* 0x0000000305047899 */ /* 0x000fe2000800063f */
[----:B------:R-:W-:Y:S01]  /*1630*/  SHF.R.S32.HI R63, RZ, 0x1f, R62 ;  /* 0x0000001fff3f7819 */ /* 0x000fe2000001143e */
[----:B------:R-:W-:Y:S01]  /*1640*/  IMAD.WIDE R60, R3, 0x10, R60 ;  /* 0x00000010033c7825 */ /* 0x000fe200078e023c */
[----:B------:R-:W-:Y:S01]  /*1650*/  UIADD3 UR5, UR40, 0x100, URZ ;  /* 0x0000010028057890 */ /* 0x000fe2000fffe03f */
[----:B------:R-:W1:Y:S01]  /*1660*/  LDC R69, c[0x0][0x600] ;  /* 0x00018000ff457b82 */ /* 0x000e620000000800 */
[----:B------:R-:W-:Y:S01]  /*1670*/  UIADD3 UR6, UR40, 0x18100, URZ ;  /* 0x0001810028067890 */ /* 0x000fe2000fffe03f */
[----:B------:R-:W-:Y:S01]  /*1680*/  IMAD.MOV.U32 R3, RZ, RZ, -0x1 ;  /* 0xffffffffff037424 */ /* 0x000fe200078e00ff */
[----:B------:R-:W-:Y:S01]  /*1690*/  USHF.R.U32.HI UR5, URZ, 0x4, UR5 ;  /* 0x000000043f057899 */ /* 0x000fe20008011605 */
[----:B------:R-:W-:Y:S01]  /*16a0*/  VIADD R71, R71, UR8 ;  /* 0x0000000847477c36 */ /* 0x000fe20008000000 */
[----:B------:R-:W-:-:S02]  /*16b0*/  USHF.R.U32.HI UR6, URZ, 0x4, UR6 ;  /* 0x000000043f067899 */ /* 0x000fc40008011606 */
[-C--:B---3--:R-:W-:Y:S01]  /*16c0*/  SHF.L.U32 R3, R3, R66.reuse, RZ ;  /* 0x0000004203037219 */ /* 0x088fe200000006ff */
[----:B------:R-:W-:Y:S01]  /*16d0*/  UIADD3 UR41, UR40, 0x40, URZ ;  /* 0x0000004028297890 */ /* 0x000fe2000fffe03f */
[C---:B----4-:R-:W-:Y:S01]  /*16e0*/  SHF.L.U64.HI R65, R64.reuse, 0x3, R65 ;  /* 0x0000000340417819 */ /* 0x050fe20000010241 */
[----:B------:R-:W-:Y:S01]  /*16f0*/  ULOP3.LUT UR4, UR4, 0x8, URZ, 0xc0, !UPT ;  /* 0x0000000804047892 */ /* 0x000fe2000f8ec03f */
[----:B------:R-:W-:Y:S01]  /*1700*/  SHF.L.U32 R66, R5, R66, RZ ;  /* 0x0000004205427219 */ /* 0x000fe200000006ff */
[----:B------:R-:W-:Y:S01]  /*1710*/  ULOP3.LUT UR5, UR5, 0x3fff, URZ, 0xc0, !UPT ;  /* 0x00003fff05057892 */ /* 0x000fe2000f8ec03f */
[----:B------:R-:W-:Y:S01]  /*1720*/  IMAD.SHL.U32 R64, R64, 0x8, RZ ;  /* 0x0000000840407824 */ /* 0x000fe200078e00ff */
[----:B------:R-:W-:Y:S01]  /*1730*/  ULOP3.LUT UR6, UR6, 0x3fff, URZ, 0xc0, !UPT ;  /* 0x00003fff06067892 */ /* 0x000fe2000f8ec03f */
[----:B------:R-:W-:Y:S01]  /*1740*/  LOP3.LUT R70, RZ, R3, RZ, 0x33, !PT ;  /* 0x00000003ff467212 */ /* 0x000fe200078e33ff */
[----:B0-----:R-:W-:Y:S01]  /*1750*/  IMAD R67, R4, -0x2, R67 ;  /* 0xfffffffe04437824 */ /* 0x001fe200078e0243 */
[----:B------:R-:W-:-:S02]  /*1760*/  UIADD3 UR42, -UR42, UR37, URZ ;  /* 0x000000252a2a7290 */ /* 0x000fc4000fffe13f */
[----:B------:R-:W-:Y:S02]  /*1770*/  ULEA UR43, UR43, UR41, 0x3 ;  /* 0x000000292b2b7291 */ /* 0x000fe4000f8e183f */
[----:B------:R-:W-:Y:S02]  /*1780*/  ULOP3.LUT UR44, UR4, 0x8, URZ, 0x3c, !UPT ;  /* 0x00000008042c7892 */ /* 0x000fe4000f8e3c3f */
[----:B------:R-:W-:Y:S01]  /*1790*/  ULOP3.LUT UR45, UR4, 0x18, URZ, 0x3c, !UPT ;  /* 0x00000018042d7892 */ /* 0x000fe2000f8e3c3f */
[----:B-1----:R-:W-:Y:S01]  /*17a0*/  VIADD R69, R69, 0xffffffff ;  /* 0xffffffff45457836 */ /* 0x002fe20000000000 */
[----:B------:R-:W-:Y:S02]  /*17b0*/  ULOP3.LUT UR46, UR5, 0x10000, URZ, 0xfc, !UPT ;  /* 0x00010000052e7892 */ /* 0x000fe4000f8efc3f */
[----:B------:R-:W-:Y:S01]  /*17c0*/  ULOP3.LUT UR47, UR6, 0x10000, URZ, 0xfc, !UPT ;  /* 0x00010000062f7892 */ /* 0x000fe2000f8efc3f */
[----:B--2---:R-:W-:-:S11]  /*17d0*/  SHF.L.U64.HI R68, R6, 0x1, R0 ;  /* 0x0000000106447819 */ /* 0x004fd60000010200 */
.L_x_102:
[----:B------:R-:W-:-:S04]  /*17e0*/  SHF.L.U32 R0, R75, 0x1f, RZ ;  /* 0x0000001f4b007819 */ /* 0x000fc800000006ff */
[----:B------:R-:W0:Y:S02]  /*17f0*/  SYNCS.PHASECHK.TRANS64.TRYWAIT P0, [UR43+-0x8], R0 ;  /* 0xfffff800ff0075a7 */ /* 0x000e24000800016b */
[----:B01--4-:R-:W-:Y:S05]  /*1800*/  @!P0 BRA `(.L_x_19) ;  /* 0x0000005000288947 */ /* 0x013fea0003800000 */
.L_x_123:
[----:B------:R-:W-:Y:S02]  /*1810*/  ULDC UR4, c[0x0][0x28c] ;  /* 0x0000a30000047ab9 */ /* 0x000fe40000000800 */
[----:B------:R-:W-:-:S13]  /*1820*/  ISETP.LT.AND P0, PT, RZ, UR4, PT ;  /* 0x00000004ff007c0c */ /* 0x000fda000bf01270 */
[----:B------:R-:W-:Y:S05]  /*1830*/  @P0 BRA `(.L_x_20) ;  /* 0x0000000000400947 */ /* 0x000fea0003800000 */
[----:B0-----:R-:W-:Y:S01]  /*1840*/  MOV R0, 0x0 ;  /* 0x0000000000007802 */ /* 0x001fe20000000f00 */
[----:B------:R-:W-:Y:S01]  /*1850*/  ULDC.64 UR4, c[0x4][0x68] ;  /* 0x01001a0000047ab9 */ /* 0x000fe20000000a00 */
[----:B------:R-:W-:Y:S01]  /*1860*/  ULDC.64 UR6, c[0x4][0x8] ;  /* 0x0100020000067ab9 */ /* 0x000fe20000000a00 */
[----:B------:R-:W-:Y:S01]  /*1870*/  IMAD.U32 R4, RZ, RZ, UR4 ;  /* 0x00000004ff047e24 */ /* 0x000fe2000f8e00ff */
[----:B------:R0:W1:Y:S01]  /*1880*/  LDC.64 R14, c[0x4][R0] ;  /* 0x01000000000e7b82 */ /* 0x0000620000000a00 */
[----:B------:R-:W-:Y:S01]  /*1890*/  IMAD.U32 R5, RZ, RZ, UR5 ;  /* 0x00000005ff057e24 */ /* 0x000fe2000f8e00ff */
[----:B------:R-:W-:Y:S01]  /*18a0*/  ULDC.64 UR4, c[0x4][0x70] ;  /* 0x01001c0000047ab9 */ /* 0x000fe20000000a00 */
[----:B------:R-:W-:Y:S02]  /*18b0*/  IMAD.U32 R10, RZ, RZ, UR6 ;  /* 0x00000006ff0a7e24 */ /* 0x000fe4000f8e00ff */
[----:B------:R-:W-:Y:S02]  /*18c0*/  IMAD.U32 R6, RZ, RZ, UR4 ;  /* 0x00000004ff067e24 */ /* 0x000fe4000f8e00ff */
[----:B------:R-:W-:-:S02]  /*18d0*/  IMAD.U32 R7, RZ, RZ, UR5 ;  /* 0x00000005ff077e24 */ /* 0x000fc4000f8e00ff */
[----:B------:R-:W-:Y:S02]  /*18e0*/  IMAD.U32 R11, RZ, RZ, UR7 ;  /* 0x00000007ff0b7e24 */ /* 0x000fe4000f8e00ff */
[----:B------:R-:W-:Y:S02]  /*18f0*/  IMAD.MOV.U32 R8, RZ, RZ, 0x1e1 ;  /* 0x000001e1ff087424 */ /* 0x000fe400078e00ff */
[----:B------:R-:W-:Y:S02]  /*1900*/  IMAD.MOV.U32 R12, RZ, RZ, 0x1 ;  /* 0x00000001ff0c7424 */ /* 0x000fe400078e00ff */
[----:B0-----:R-:W-:-:S07]  /*1910*/  IMAD.MOV.U32 R13, RZ, RZ, RZ ;  /* 0x000000ffff0d7224 */ /* 0x001fce00078e00ff */
[----:B------:R-:W-:-:S07]  /*1920*/  LEPC R20, `(.L_x_20) ;  /* 0x000000001014794e */ /* 0x000fce0000000000 */
[----:B-1---5:R-:W-:Y:S05]  /*1930*/  CALL.ABS.NOINC R14 ;  /* 0x000000000e007343 */ /* 0x022fea0003c00000 */
.L_x_20:
[----:B------:R-:W-:-:S13]  /*1940*/  ISETP.NE.AND P0, PT, R74, 0x3, PT ;  /* 0x000000034a00780c */ /* 0x000fda0003f05270 */
[----:B------:R-:W-:Y:S05]  /*1950*/  @!P0 BRA `(.L_x_21) ;  /* 0x0000000000048947 */ /* 0x000fea0003800000 */
[----:B------:R-:W-:Y:S01]  /*1960*/  BPT.TRAP 0x1 ;  /* 0x000000040000795c */ /* 0x000fe20000300000 */
.L_x_21:
[----:B0-----:R-:W-:Y:S02]  /*1970*/  IMAD.U32 R3, RZ, RZ, UR36 ;  /* 0x00000024ff037e24 */ /* 0x001fe4000f8e00ff */
[----:B------:R-:W-:-:S03]  /*1980*/  IMAD.U32 R0, RZ, RZ, UR38 ;  /* 0x00000026ff007e24 */ /* 0x000fc6000f8e00ff */
[----:B------:R-:W-:Y:S02]  /*1990*/  LEA R3, R3, UR40, 0x3 ;  /* 0x0000002803037c11 */ /* 0x000fe4000f8e18ff */
[----:B------:R-:W-:-:S04]  /*19a0*/  SHF.L.U32 R0, R0, 0x1f, RZ ;  /* 0x0000001f00007819 */ /* 0x000fc800000006ff */
[----:B------:R0:W1:Y:S01]  /*19b0*/  SYNCS.PHASECHK.TRANS64.TRYWAIT P1, [R3+URZ], R0 ;  /* 0x00000000030075a7 */ /* 0x000062000802017f */
[----:B------:R-:W-:Y:S05]  /*19c0*/  @!P0 BRA `(.L_x_22) ;  /* 0x0000000000048947 */ /* 0x000fea0003800000 */
[----:B------:R-:W-:Y:S01]  /*19d0*/  BPT.TRAP 0x1 ;  /* 0x000000040000795c */ /* 0x000fe20000300000 */
.L_x_22:
[----:B-1----:R-:W-:Y:S05]  /*19e0*/  @P1 BRA `(.L_x_23) ;  /* 0x0000000000081947 */ /* 0x002fea0003800000 */
[----:B------:R-:W1:Y:S02]  /*19f0*/  SYNCS.PHASECHK.TRANS64.TRYWAIT P1, [R3+URZ], R0 ;  /* 0x00000000030075a7 */ /* 0x000e64000802017f */
[----:B-1----:R-:W-:Y:S05]  /*1a00*/  @!P1 BRA `(.L_x_24) ;  /* 0x0000004c00c09947 */ /* 0x002fea0003800000 */
.L_x_23:
[----:B------:R-:W-:Y:S05]  /*1a10*/  WARPSYNC.ALL ;  /* 0x0000000000007948 */ /* 0x000fea0003800000 */
[----:B------:R-:W-:Y:S01]  /*1a20*/  ULEA UR9, UR36, UR46, 0xb ;  /* 0x0000002e24097291 */ /* 0x000fe2000f8e583f */
[----:B------:R-:W-:Y:S01]  /*1a30*/  WARPGROUP.ARRIVE ;  /* 0x00000000000079c5 */ /* 0x000fe20000000000 */
[----:B------:R-:W-:Y:S01]  /*1a40*/  ULEA UR8, UR36, UR47, 0xb ;  /* 0x0000002f24087291 */ /* 0x000fe2000f8e583f */
[----:B01----:R-:W-:Y:S01]  /*1a50*/  IMAD.U32 R0, RZ, RZ, UR42 ;  /* 0x0000002aff007e24 */ /* 0x003fe2000f8e00ff */
[----:B------:R-:W-:Y:S01]  /*1a60*/  UMOV UR5, 0x40000040 ;  /* 0x4000004000057882 */ /* 0x000fe20000000000 */
[----:B------:R-:W-:-:S02]  /*1a70*/  UMOV UR7, 0x40000040 ;  /* 0x4000004000077882 */ /* 0x000fc40000000000 */
[----:B------:R-:W-:Y:S01]  /*1a80*/  UMOV UR4, UR9 ;  /* 0x0000000900047c82 */ /* 0x000fe20008000000 */
[----:B------:R-:W-:Y:S01]  /*1a90*/  ISETP.GE.AND P1, PT, R0, 0x1, PT ;  /* 0x000000010000780c */ /* 0x000fe20003f26270 */
[----:B------:R-:W-:Y:S02]  /*1aa0*/  UMOV UR6, UR8 ;  /* 0x0000000800067c82 */ /* 0x000fe40008000000 */
[----:B------:R-:W-:Y:S01]  /*1ab0*/  HGMMA.64x64x8.F32.TF32 R24, gdesc[UR4], RZ, !UPT, gsb0 ;  /* 0x04e00000041879f0 */ /* 0x000fe2000c0028ff */
[----:B------:R-:W-:Y:S02]  /*1ac0*/  UIADD3 UR4, UR9, 0x2, URZ ;  /* 0x0000000209047890 */ /* 0x000fe4000fffe03f */
[----:B------:R-:W-:Y:S01]  /*1ad0*/  UIADD3 UR6, UR8, 0x2, URZ ;  /* 0x0000000208067890 */ /* 0x000fe2000fffe03f */
[----:B------:R-:W-:Y:S01]  /*1ae0*/  UMOV UR5, 0x40000040 ;  /* 0x4000004000057882 */ /* 0x000fe20000000000 */
[----:B------:R-:W-:Y:S01]  /*1af0*/  UMOV UR7, 0x40000040 ;  /* 0x4000004000077882 */ /* 0x000fe20000000000 */
[----:B------:R-:W-:-:S02]  /*1b00*/  WARPGROUP.DEPBAR.LE gsb0, 0x0 ;  /* 0x00008000000079c5 */ /* 0x000fc40000010000 */
[----:B------:R-:W-:-:S06]  /*1b10*/  WARPGROUP.ARRIVE ;  /* 0x00000000000079c5 */ /* 0x000fcc0000000000 */
[----:B------:R-:W-:Y:S01]  /*1b20*/  HGMMA.64x64x8.F32.TF32 R24, gdesc[UR4], R24, gsb0 ;  /* 0x04e00000041879f0 */ /* 0x000fe20008002818 */
[----:B------:R-:W-:Y:S02]  /*1b30*/  UIADD3 UR4, UR9, 0x4, URZ ;  /* 0x0000000409047890 */ /* 0x000fe4000fffe03f */
[----:B------:R-:W-:Y:S01]  /*1b40*/  UIADD3 UR6, UR8, 0x4, URZ ;  /* 0x0000000408067890 */ /* 0x000fe2000fffe03f */
[----:B------:R-:W-:Y:S01]  /*1b50*/  UMOV UR5, 0x40000040 ;  /* 0x4000004000057882 */ /* 0x000fe20000000000 */
[----:B------:R-:W-:Y:S01]  /*1b60*/  UMOV UR7, 0x40000040 ;  /* 0x4000004000077882 */ /* 0x000fe20000000000 */
[----:B------:R-:W-:Y:S02]  /*1b70*/  WARPGROUP.DEPBAR.LE gsb0, 0x0 ;  /* 0x00008000000079c5 */ /* 0x000fe40000010000 */
        /* <DEDUP_REMOVED lines=92> */
[----:B------:R-:W-:Y:S03]  /*2140*/  HGMMA.64x64x8.F32.TF32 R24, gdesc[UR4], R24, gsb0 ;  /* 0x04e00000041879f0 */ /* 0x000fe60008002818 */
[----:B------:R-:W-:Y:S02]  /*2150*/  WARPGROUP.DEPBAR.LE gsb0, 0x0 ;  /* 0x00008000000079c5 */ /* 0x000fe40000010000 */
[----:B------:R-:W-:Y:S05]  /*2160*/  @!P1 BRA `(.L_x_25) ;  /* 0x0000000800649947 */ /* 0x000fea0003800000 */
[----:B------:R-:W-:Y:S01]  /*2170*/  UIADD3 UR4, UR36, 0x1, URZ ;  /* 0x0000000124047890 */ /* 0x000fe2000fffe03f */
[----:B------:R-:W-:Y:S02]  /*2180*/  IMAD.U32 R0, RZ, RZ, UR42 ;  /* 0x0000002aff007e24 */ /* 0x000fe4000f8e00ff */
[----:B------:R-:W-:Y:S01]  /*2190*/  IMAD.U32 R3, RZ, RZ, UR36 ;  /* 0x00000024ff037e24 */ /* 0x000fe2000f8e00ff */
[----:B------:R-:W-:-:S04]  /*21a0*/  UISETP.NE.AND UP0, UPT, UR4, 0x3, UPT ;  /* 0x000000030400788c */ /* 0x000fc8000bf05270 */
[----:B------:R-:W-:Y:S02]  /*21b0*/  USEL UR5, URZ, 0x1, UP0 ;  /* 0x000000013f057887 */ /* 0x000fe40008000000 */
[----:B------:R-:W-:Y:S02]  /*21c0*/  USEL UR4, UR4, URZ, UP0 ;  /* 0x0000003f04047287 */ /* 0x000fe40008000000 */
[----:B------:R-:W-:-:S06]  /*21d0*/  ULOP3.LUT UR5, UR38, UR5, URZ, 0x3c, !UPT ;  /* 0x0000000526057292 */ /* 0x000fcc000f8e3c3f */
[----:B------:R-:W-:-:S07]  /*21e0*/  IMAD.U32 R6, RZ, RZ, UR5 ;  /* 0x00000005ff067e24 */ /* 0x000fce000f8e00ff */
.L_x_32:
[----:B------:R-:W-:Y:S05]  /*21f0*/  @!P0 BRA `(.L_x_26) ;  /* 0x0000000000048947 */ /* 0x000fea0003800000 */
[----:B------:R-:W-:Y:S01]  /*2200*/  BPT.TRAP 0x1 ;  /* 0x000000040000795c */ /* 0x000fe20000300000 */
.L_x_26:
[----:B------:R-:W-:Y:S01]  /*2210*/  ULEA UR5, UR4, UR40, 0x3 ;  /* 0x0000002804057291 */ /* 0x000fe2000f8e183f */
[----:B------:R-:W-:-:S08]  /*2220*/  SHF.L.U32 R4, R6, 0x1f, RZ ;  /* 0x0000001f06047819 */ /* 0x000fd000000006ff */
[----:B------:R0:W1:Y:S01]  /*2230*/  SYNCS.PHASECHK.TRANS64.TRYWAIT P1, [UR5], R4 ;  /* 0x00000004ff0075a7 */ /* 0x0000620008020145 */
[----:B------:R-:W-:Y:S05]  /*2240*/  @!P0 BRA `(.L_x_27) ;  /* 0x0000000000048947 */ /* 0x000fea0003800000 */
[----:B------:R-:W-:Y:S01]  /*2250*/  BPT.TRAP 0x1 ;  /* 0x000000040000795c */ /* 0x000fe20000300000 */
.L_x_27:
[----:B-1----:R-:W-:Y:S05]  /*2260*/  @P1 BRA `(.L_x_28) ;  /* 0x0000000000081947 */ /* 0x002fea0003800000 */
[----:B------:R-:W1:Y:S02]  /*2270*/  SYNCS.PHASECHK.TRANS64.TRYWAIT P1, [UR5], R4 ;  /* 0x00000004ff0075a7 */ /* 0x000e640008020145 */
[----:B-1----:R-:W-:Y:S05]  /*2280*/  @!P1 BRA `(.L_x_29) ;  /* 0x0000004400b49947 */ /* 0x002fea0003800000 */
.L_x_28:
[----:B------:R-:W-:Y:S01]  /*2290*/  ULEA UR5, UR4, UR47, 0xb ;  /* 0x0000002f04057291 */ /* 0x000fe2000f8e583f */
[----:B------:R-:W-:Y:S01]  /*22a0*/  WARPGROUP.ARRIVE ;  /* 0x00000000000079c5 */ /* 0x000fe20000000000 */
[----:B------:R-:W-:Y:S01]  /*22b0*/  ULEA UR6, UR4, UR46, 0xb ;  /* 0x0000002e04067291 */ /* 0x000fe2000f8e583f */
[----:B------:R-:W-:Y:S01]  /*22c0*/  UMOV UR11, 0x40000040 ;  /* 0x40000040000b7882 */ /* 0x000fe20000000000 */
[----:B------:R-:W-:-:S03]  /*22d0*/  UMOV UR9, 0x40000040 ;  /* 0x4000004000097882 */ /* 0x000fc60000000000 */
[----:B------:R-:W-:Y:S02]  /*22e0*/  UMOV UR10, UR5 ;  /* 0x00000005000a7c82 */ /* 0x000fe40008000000 */
[----:B------:R-:W-:Y:S02]  /*22f0*/  UMOV UR8, UR6 ;  /* 0x0000000600087c82 */ /* 0x000fe40008000000 */
[----:B------:R-:W-:Y:S01]  /*2300*/  HGMMA.64x64x8.F32.TF32 R24, gdesc[UR8], R24, gsb0 ;  /* 0x04e00000081879f0 */ /* 0x000fe20008002818 */
        /* <DEDUP_REMOVED lines=107> */
[----:B------:R-:W-:Y:S01]  /*29c0*/  BPT.TRAP 0x1 ;  /* 0x000000040000795c */ /* 0x000fe20000300000 */
.L_x_30:
[----:B------:R-:W-:-:S13]  /*29d0*/  ISETP.NE.AND P1, PT, R57, RZ, PT ;  /* 0x000000ff3900720c */ /* 0x000fda0003f25270 */
[----:B01----:R-:W-:-:S05]  /*29e0*/  @P1 LEA R4, R3, UR40, 0x3 ;  /* 0x0000002803041c11 */ /* 0x003fca000f8e18ff */
[----:B------:R-:W-:-:S05]  /*29f0*/  @P1 VIADD R5, R4, 0x18 ;  /* 0x0000001804051836 */ /* 0x000fca0000000000 */
[----:B------:R-:W-:-:S04]  /*2a00*/  @P1 PRMT R5, R56, 0x654, R5 ;  /* 0x0000065438051816 */ /* 0x000fc80000000005 */
[----:B------:R0:W-:Y:S01]  /*2a10*/  @P1 SYNCS.ARRIVE.TRANS64.RED.A1T0 RZ, [R5+URZ], RZ ;  /* 0x000000ff05ff19a7 */ /* 0x0001e2000810043f */
[----:B------:R-:W-:-:S13]  /*2a20*/  ISETP.GT.U32.AND P1, PT, R23, 0x1, PT ;  /* 0x000000011700780c */ /* 0x000fda0003f24070 */
[----:B0-----:R-:W-:Y:S05]  /*2a30*/  @P1 BRA `(.L_x_31) ;  /* 0x0000000000041947 */ /* 0x001fea0003800000 */
[----:B------:R-:W-:Y:S01]  /*2a40*/  BPT.TRAP 0x1 ;  /* 0x000000040000795c */ /* 0x000fe20000300000 */
.L_x_31:
[----:B------:R-:W-:Y:S01]  /*2a50*/  UIADD3 UR4, UR4, 0x1, URZ ;  /* 0x0000000104047890 */ /* 0x000fe2000fffe03f */
[C---:B------:R-:W-:Y:S01]  /*2a60*/  ISETP.GT.AND P2, PT, R0.reuse, 0x1, PT ;  /* 0x000000010000780c */ /* 0x040fe20003f44270 */
[----:B------:R-:W-:Y:S02]  /*2a70*/  VIADD R3, R3, 0x1 ;  /* 0x0000000103037836 */ /* 0x000fe40000000000 */
[----:B------:R-:W-:Y:S01]  /*2a80*/  UISETP.NE.AND UP0, UPT, UR4, 0x3, UPT ;  /* 0x000000030400788c */ /* 0x000fe2000bf05270 */
[----:B------:R-:W-:Y:S02]  /*2a90*/  VIADD R0, R0, 0xffffffff ;  /* 0xffffffff00007836 */ /* 0x000fe40000000000 */
[C---:B------:R-:W-:Y:S01]  /*2aa0*/  ISETP.NE.AND P1, PT, R3.reuse, 0x3, PT ;  /* 0x000000030300780c */ /* 0x040fe20003f25270 */
[----:B------:R-:W-:Y:S02]  /*2ab0*/  USEL UR5, URZ, 0x1, UP0 ;  /* 0x000000013f057887 */ /* 0x000fe40008000000 */
[----:B------:R-:W-:Y:S01]  /*2ac0*/  USEL UR4, UR4, URZ, UP0 ;  /* 0x0000003f04047287 */ /* 0x000fe20008000000 */
[----:B------:R-:W-:-:S03]  /*2ad0*/  SEL R3, R3, RZ, P1 ;  /* 0x000000ff03037207 */ /* 0x000fc60000800000 */
[----:B------:R-:W-:Y:S01]  /*2ae0*/  LOP3.LUT R6, R6, UR5, RZ, 0x3c, !PT ;  /* 0x0000000506067c12 */ /* 0x000fe2000f8e3cff */
[----:B------:R-:W-:Y:S07]  /*2af0*/  @P2 BRA `(.L_x_32) ;  /* 0xfffffff400bc2947 */ /* 0x000fee000383ffff */
.L_x_25:
[----:B------:R-:W0:Y:S01]  /*2b00*/  LDC R0, c[0x0][0x28c] ;  /* 0x0000a300ff007b82 */ /* 0x000e220000000800 */
[----:B------:R-:W-:-:S04]  /*2b10*/  IMAD.U32 R3, RZ, RZ, UR44 ;  /* 0x0000002cff037e24 */ /* 0x000fc8000f8e00ff */
[----:B------:R1:W-:Y:S01]  /*2b20*/  SYNCS.ARRIVE.TRANS64.A1T0 RZ, [R3+UR41], RZ ;  /* 0x000000ff03ff79a7 */ /* 0x0003e20008100029 */
[----:B0-----:R-:W-:-:S13]  /*2b30*/  ISETP.GE.AND P1, PT, R0, 0x1, PT ;  /* 0x000000010000780c */ /* 0x001fda0003f26270 */
[----:B-1----:R-:W-:Y:S05]  /*2b40*/  @!P1 BRA `(.L_x_33) ;  /* 0x0000000000449947 */ /* 0x002fea0003800000 */
[----:B------:R-:W-:Y:S05]  /*2b50*/  @!P0 BRA `(.L_x_34) ;  /* 0x0000000000048947 */ /* 0x000fea0003800000 */
[----:B------:R-:W-:Y:S01]  /*2b60*/  BPT.TRAP 0x1 ;  /* 0x000000040000795c */ /* 0x000fe20000300000 */
.L_x_34:
[----:B------:R-:W-:-:S13]  /*2b70*/  ISETP.NE.AND P0, PT, R57, RZ, PT ;  /* 0x000000ff3900720c */ /* 0x000fda0003f05270 */
[----:B------:R-:W-:-:S05]  /*2b80*/  VOTEU.ANY UP0, P0 ;  /* 0x00000000003f7886 */ /* 0x000fca0000000100 */
[----:B------:R-:W-:-:S06]  /*2b90*/  @UP0 UIADD3 UR4, UR36, UR42, URZ ;  /* 0x0000002a24040290 */ /* 0x000fcc000fffe03f */
[----:B------:R-:W-:Y:S02]  /*2ba0*/  IMAD.U32 R4, RZ, RZ, UR4 ;  /* 0x00000004ff047e24 */ /* 0x000fe4000f8e00ff */
[----:B------:R-:W-:Y:S02]  /*2bb0*/  IMAD.U32 R3, RZ, RZ, UR4 ;  /* 0x00000004ff037e24 */ /* 0x000fe4000f8e00ff */
[----:B------:R-:W-:-:S05]  /*2bc0*/  @P0 IMAD.WIDE.U32 R4, R4, -0x55555555, RZ ;  /* 0xaaaaaaab04040825 */ /* 0x000fca00078e00ff */
[----:B------:R-:W-:-:S05]  /*2bd0*/  @P0 SHF.R.U32.HI R0, RZ, 0x1, R5 ;  /* 0x00000001ff000819 */ /* 0x000fca0000011605 */
[----:B------:R-:W-:-:S05]  /*2be0*/  @P0 IMAD R0, R0, -0x3, R3 ;  /* 0xfffffffd00000824 */ /* 0x000fca00078e0203 */
[----:B------:R-:W-:-:S05]  /*2bf0*/  @P0 LEA R0, R0, UR40, 0x3 ;  /* 0x0000002800000c11 */ /* 0x000fca000f8e18ff */
[----:B------:R-:W-:-:S05]  /*2c00*/  @P0 VIADD R3, R0, 0x18 ;  /* 0x0000001800030836 */ /* 0x000fca0000000000 */
[----:B------:R-:W-:-:S04]  /*2c10*/  @P0 PRMT R3, R56, 0x654, R3 ;  /* 0x0000065438030816 */ /* 0x000fc80000000003 */
[----:B------:R0:W-:Y:S01]  /*2c20*/  @P0 SYNCS.ARRIVE.TRANS64.RED.A1T0 RZ, [R3+URZ], RZ ;  /* 0x000000ff03ff09a7 */ /* 0x0001e2000810043f */
[----:B------:R-:W-:-:S13]  /*2c30*/  ISETP.GT.U32.AND P0, PT, R23, 0x1, PT ;  /* 0x000000011700780c */ /* 0x000fda0003f04070 */
[----:B0-----:R-:W-:Y:S05]  /*2c40*/  @P0 BRA `(.L_x_33) ;  /* 0x0000000000040947 */ /* 0x001fea0003800000 */
[----:B------:R-:W-:Y:S01]  /*2c50*/  BPT.TRAP 0x1 ;  /* 0x000000040000795c */ /* 0x000fe20000300000 */
.L_x_33:
[----:B------:R-:W-:Y:S01]  /*2c60*/  SHF.L.U32 R0, R75, 0x1f, RZ ;  /* 0x0000001f4b007819 */ /* 0x000fe200000006ff */
[----:B------:R-:W-:Y:S01]  /*2c70*/  UIADD3 UR36, UR36, UR39, URZ ;  /* 0x0000002724247290 */ /* 0x000fe2000fffe03f */
[----:B------:R-:W-:Y:S01]  /*2c80*/  SHF.R.S32.HI R9, RZ, 0x1f, R19 ;  /* 0x0000001fff097819 */ /* 0x000fe20000011413 */
[----:B------:R-:W-:Y:S01]  /*2c90*/  UISETP.GE.U32.AND UP1, UPT, UR39, 0x3, UPT ;  /* 0x000000032700788c */ /* 0x000fe2000bf26070 */
[----:B------:R-:W0:Y:S01]  /*2ca0*/  SYNCS.PHASECHK.TRANS64.TRYWAIT P0, [UR43+0x8], R0 ;  /* 0x00000800ff0075a7 */ /* 0x000e22000800016b */
[----:B------:R-:W-:-:S04]  /*2cb0*/  UISETP.GT.U32.AND UP0, UPT, UR36, 0x2, UPT ;  /* 0x000000022400788c */ /* 0x000fc8000bf04070 */
[----:B------:R-:W-:-:S04]  /*2cc0*/  UISETP.LT.U32.AND UP0, UPT, UR39, 0x3, UP0 ;  /* 0x000000032700788c */ /* 0x000fc80008701070 */
[----:B------:R-:W-:Y:S02]  /*2cd0*/  USEL UR6, URZ, 0x1, !UP0 ;  /* 0x000000013f067887 */ /* 0x000fe4000c000000 */
[----:B------:R-:W-:Y:S02]  /*2ce0*/  @UP1 UIMAD.WIDE.U32 UR4, UR36, -0x55555555, URZ ;  /* 0xaaaaaaab240418a5 */ /* 0x000fe4000f8e003f */
[----:B------:R-:W-:Y:S02]  /*2cf0*/  ULOP3.LUT UR38, UR38, UR6, URZ, 0x3c, !UPT ;  /* 0x0000000626267292 */ /* 0x000fe4000f8e3c3f */
[----:B------:R-:W-:-:S04]  /*2d00*/  @UP1 USHF.R.U32.HI UR4, URZ, 0x1, UR5 ;  /* 0x000000013f041899 */ /* 0x000fc80008011605 */
[----:B------:R-:W-:Y:S01]  /*2d10*/  @UP1 ULOP3.LUT UR38, UR38, 0x1, UR4, 0x78, !UPT ;  /* 0x0000000126261892 */ /* 0x000fe2000f8e7804 */
[----:B0-----:R-:W-:Y:S11]  /*2d20*/  @!P0 BRA `(.L_x_35) ;  /* 0x0000003c00248947 */ /* 0x001ff60003800000 */
.L_x_124:
[----:B------:R-:W-:Y:S01]  /*2d30*/  ULDC.64 UR4, c[0x0][0x5d0] ;  /* 0x0001740000047ab9 */ /* 0x000fe20000000a00 */
[----:B------:R-:W-:Y:S01]  /*2d40*/  ULDC UR6, c[0x0][0x284] ;  /* 0x0000a10000067ab9 */ /* 0x000fe20000000800 */
[----:B0-----:R-:W-:Y:S02]  /*2d50*/  IMAD R0, R9, UR4, RZ ;  /* 0x0000000409007c24 */ /* 0x001fe4000f8e02ff */
[----:B------:R-:W-:Y:S02]  /*2d60*/  IMAD.SHL.U32 R12, R18, 0x40, RZ ;  /* 0x00000040120c7824 */ /* 0x000fe400078e00ff */
[C---:B------:R-:W-:Y:S02]  /*2d70*/  IMAD R3, R19.reuse, UR5, R0 ;  /* 0x0000000513037c24 */ /* 0x040fe4000f8e0200 */
[----:B------:R-:W-:Y:S01]  /*2d80*/  IMAD.SHL.U32 R0, R22, 0x40, RZ ;  /* 0x0000004016007824 */ /* 0x000fe200078e00ff */
[----:B------:R-:W-:Y:S01]  /*2d90*/  SHF.R.S32.HI R13, RZ, 0x1f, R12 ;  /* 0x0000001fff0d7819 */ /* 0x000fe2000001140c */
[----:B------:R-:W-:Y:S01]  /*2da0*/  IMAD.WIDE.U32 R4, R19, UR4, R62 ;  /* 0x0000000413047c25 */ /* 0x000fe2000f8e003e */
[----:B------:R-:W-:-:S02]  /*2db0*/  ULDC.64 UR4, c[0x0][0x5c8] ;  /* 0x0001720000047ab9 */ /* 0x000fc40000000a00 */
[----:B------:R-:W-:Y:S01]  /*2dc0*/  ISETP.GE.AND P0, PT, R0, UR6, PT ;  /* 0x0000000600007c0c */ /* 0x000fe2000bf06270 */
[----:B------:R-:W-:Y:S01]  /*2dd0*/  ULDC UR6, c[0x0][0x288] ;  /* 0x0000a20000067ab9 */ /* 0x000fe20000000800 */
[----:B------:R-:W-:Y:S01]  /*2de0*/  IADD3 R4, P1, R12, R4, RZ ;  /* 0x000000040c047210 */ /* 0x000fe20007f3e0ff */
[----:B------:R-:W-:Y:S01]  /*2df0*/  IMAD.WIDE R20, R22, 0x40, R60 ;  /* 0x0000004016147825 */ /* 0x000fe200078e023c */
[----:B------:R-:W-:Y:S02]  /*2e00*/  ISETP.GE.OR P0, PT, R12, UR6, P0 ;  /* 0x000000060c007c0c */ /* 0x000fe40008706670 */
[----:B------:R-:W-:Y:S01]  /*2e10*/  IADD3.X R5, R13, R5, R3, P1, !PT ;  /* 0x000000050d057210 */ /* 0x000fe20000ffe403 */
[----:B------:R-:W-:-:S04]  /*2e20*/  IMAD R7, R21, UR4, RZ ;  /* 0x0000000415077c24 */ /* 0x000fc8000f8e02ff */
[C---:B------:R-:W-:Y:S02]  /*2e30*/  IMAD R7, R20.reuse, UR5, R7 ;  /* 0x0000000514077c24 */ /* 0x040fe4000f8e0207 */
[----:B------:R-:W-:-:S04]  /*2e40*/  IMAD.WIDE.U32 R72, R20, UR4, R4 ;  /* 0x0000000414487c25 */ /* 0x000fc8000f8e0004 */
[----:B------:R-:W-:Y:S05]  /*2e50*/  @P0 BRA `(.L_x_36) ;  /* 0x0000002000540947 */ /* 0x000fea0003800000 */
[----:B-----5:R-:W-:Y:S01]  /*2e60*/  FSETP.NEU.AND P1, PT, R59, RZ, PT ;  /* 0x000000ff3b00720b */ /* 0x020fe20003f2d000 */
[----:B------:R-:W-:Y:S01]  /*2e70*/  IMAD.IADD R22, R67, 0x1, -R12 ;  /* 0x0000000143167824 */ /* 0x000fe200078e0a0c */
[----:B------:R-:W-:Y:S01]  /*2e80*/  BSSY B0, `(.L_x_36) ;  /* 0x0000212000007945 */ /* 0x000fe20003800000 */
[----:B------:R-:W-:Y:S02]  /*2e90*/  IMAD.IADD R0, R71, 0x1, -R0 ;  /* 0x0000000147007824 */ /* 0x000fe400078e0a00 */
[----:B------:R-:W-:Y:S01]  /*2ea0*/  IMAD.IADD R7, R73, 0x1, R7 ;  /* 0x0000000149077824 */ /* 0x000fe200078e0207 */
[----:B------:R-:W-:-:S04]  /*2eb0*/  ISETP.GT.AND P0, PT, R22, RZ, PT ;  /* 0x000000ff1600720c */ /* 0x000fc80003f04270 */
[----:B------:R-:W-:-:S03]  /*2ec0*/  ISETP.GT.AND P2, PT, R0, RZ, P0 ;  /* 0x000000ff0000720c */ /* 0x000fc60000744270 */
[----:B------:R-:W-:Y:S10]  /*2ed0*/  @!P1 BRA `(.L_x_37) ;  /* 0x0000001400d89947 */ /* 0x000ff40003800000 */
[----:B------:R-:W0:Y:S01]  /*2ee0*/  LDC.64 R76, c[0x0][0x5b8] ;  /* 0x00016e00ff4c7b82 */ /* 0x000e220000000a00 */
[----:B------:R-:W-:-:S07]  /*2ef0*/  ULDC.64 UR4, c[0x0][0x5c0] ;  /* 0x0001700000047ab9 */ /* 0x000fce0000000a00 */
[----:B------:R-:W1:Y:S08]  /*2f00*/  LDC.64 R78, c[0x0][0x5b0] ;  /* 0x00016c00ff4e7b82 */ /* 0x000e700000000a00 */
[----:B------:R-:W2:Y:S01]  /*2f10*/  LDC.64 R80, c[0x0][0x5a8] ;  /* 0x00016a00ff507b82 */ /* 0x000ea20000000a00 */
[-C--:B0-----:R-:W-:Y:S02]  /*2f20*/  IMAD R6, R9, R76.reuse, RZ ;  /* 0x0000004c09067224 */ /* 0x081fe400078e02ff */
[----:B------:R-:W-:-:S04]  /*2f30*/  IMAD.WIDE.U32 R4, R19, R76, R62 ;  /* 0x0000004c13047225 */ /* 0x000fc800078e003e */
[----:B------:R-:W-:Y:S01]  /*2f40*/  IMAD R73, R19, R77, R6 ;  /* 0x0000004d13497224 */ /* 0x000fe200078e0206 */
[----:B------:R-:W-:Y:S01]  /*2f50*/  IADD3 R8, P1, R12, R4, RZ ;  /* 0x000000040c087210 */ /* 0x000fe20007f3e0ff */
[----:B-1----:R-:W-:-:S03]  /*2f60*/  IMAD R3, R21, R78, RZ ;  /* 0x0000004e15037224 */ /* 0x002fc600078e02ff */
[----:B------:R-:W-:Y:S01]  /*2f70*/  IADD3.X R9, R13, R5, R73, P1, !PT ;  /* 0x000000050d097210 */ /* 0x000fe20000ffe449 */
[C---:B------:R-:W-:Y:S02]  /*2f80*/  IMAD R21, R20.reuse, R79, R3 ;  /* 0x0000004f14157224 */ /* 0x040fe400078e0203 */
[----:B------:R-:W-:-:S04]  /*2f90*/  IMAD.WIDE.U32 R4, R20, R78, R8 ;  /* 0x0000004e14047225 */ /* 0x000fc800078e0008 */
[----:B------:R-:W-:Y:S01]  /*2fa0*/  IMAD.IADD R3, R5, 0x1, R21 ;  /* 0x0000000105037824 */ /* 0x000fe200078e0215 */
[----:B--2---:R-:W-:-:S04]  /*2fb0*/  LEA R10, P1, R4, R80, 0x2 ;  /* 0x00000050040a7211 */ /* 0x004fc800078210ff */
[----:B------:R-:W-:-:S05]  /*2fc0*/  LEA.HI.X R11, R4, R81, R3, 0x2, P1 ;  /* 0x00000051040b7211 */ /* 0x000fca00008f1403 */
[----:B------:R0:W2:Y:S01]  /*2fd0*/  @P2 LDG.E.LTC128B R3, desc[UR48][R10.64] ;  /* 0x000000300a032981 */ /* 0x0000a2000c1e1920 */
[----:B------:R-:W-:Y:S01]  /*2fe0*/  IMAD.WIDE.U32 R4, R20, R78, R12 ;  /* 0x0000004e14047225 */ /* 0x000fe200078e000c */
[----:B------:R-:W-:Y:S01]  /*2ff0*/  LEA R6, P3, R72, UR4, 0x2 ;  /* 0x0000000448067c11 */ /* 0x000fe2000f8610ff */
[----:B------:R-:W-:Y:S01]  /*3000*/  BSSY B1, `(.L_x_38) ;  /* 0x0000014000017945 */ /* 0x000fe20003800000 */
[----:B------:R-:W-:Y:S02]  /*3010*/  IADD3 R14, P1, R62, R4, RZ ;  /* 0x000000043e0e7210 */ /* 0x000fe40007f3e0ff */
[----:B------:R-:W-:Y:S02]  /*3020*/  LEA.HI.X R7, R72, UR5, R7, 0x2, P3 ;  /* 0x0000000548077c11 */ /* 0x000fe400098f1407 */
[----:B------:R-:W-:Y:S01]  /*3030*/  IADD3.X R15, R63, R21, R5, P1, !PT ;  /* 0x000000153f0f7210 */ /* 0x000fe20000ffe405 */
[----:B0-----:R-:W-:Y:S01]  /*3040*/  IMAD.SHL.U32 R10, R78, 0x8, RZ ;  /* 0x000000084e0a7824 */ /* 0x001fe200078e00ff */
[----:B------:R-:W-:-:S02]  /*3050*/  ISETP.GT.AND P1, PT, R22, 0x1, PT ;  /* 0x000000011600780c */ /* 0x000fc40003f24270 */
[----:B------:R-:W-:Y:S01]  /*3060*/  SHF.L.U64.HI R11, R78, 0x3, R79 ;  /* 0x000000034e0b7819 */ /* 0x000fe2000001024f */
[----:B------:R-:W-:Y:S01]  /*3070*/  IMAD.WIDE.U32 R14, R19, R76, R14 ;  /* 0x0000004c130e7225 */ /* 0x000fe200078e000e */
[----:B------:R-:W-:-:S03]  /*3080*/  ISETP.GT.AND P3, PT, R0, RZ, P1 ;  /* 0x000000ff0000720c */ /* 0x000fc60000f64270 */
[----:B------:R-:W-:Y:S01]  /*3090*/  IMAD.WIDE.U32 R10, R20, R78, R10 ;  /* 0x0000004e140a7225 */ /* 0x000fe200078e000a */
[----:B--2---:R-:W-:-:S05]  /*30a0*/  LOP3.LUT R4, R3, 0xffffe000, RZ, 0xc0, !PT ;  /* 0xffffe00003047812 */ /* 0x004fca00078ec0ff */
[----:B------:R-:W-:Y:S01]  /*30b0*/  FMUL R5, R4, R59 ;  /* 0x0000003b04057220 */ /* 0x000fe20000400000 */
[----:B------:R-:W-:-:S03]  /*30c0*/  LEA R4, P4, R14, R80, 0x2 ;  /* 0x000000500e047211 */ /* 0x000fc600078810ff */
[----:B------:R-:W-:Y:S01]  /*30d0*/  FFMA R77, R24, R58, R5 ;  /* 0x0000003a184d7223 */ /* 0x000fe20000000005 */
[----:B------:R-:W-:-:S04]  /*30e0*/  IMAD.IADD R5, R73, 0x1, R15 ;  /* 0x0000000149057824 */ /* 0x000fc800078e020f */
[----:B------:R-:W-:Y:S02]  /*30f0*/  F2FP.TF32.F32.PACK_B R77, R77 ;  /* 0x0000004dff4d723e */ /* 0x000fe400024050ff */
[----:B------:R-:W-:-:S03]  /*3100*/  LEA.HI.X R5, R14, R81, R5, 0x2, P4 ;  /* 0x000000510e057211 */ /* 0x000fc600020f1405 */
[----:B------:R0:W-:Y:S01]  /*3110*/  @P2 STG.E desc[UR48][R6.64], R77 ;  /* 0x0000004d06002986 */ /* 0x0001e2000c101930 */
[----:B------:R-:W-:Y:S05]  /*3120*/  @!P3 BRA `(.L_x_39) ;  /* 0x000000000004b947 */ /* 0x000fea0003800000 */
[----:B------:R1:W5:Y:S02]  /*3130*/  LDG.E.LTC128B R3, desc[UR48][R4.64+0x4] ;  /* 0x0000043004037981 */ /* 0x000364000c1e1920 */
.L_x_39:
[----:B------:R-:W-:Y:S05]  /*3140*/  BSYNC B1 ;  /* 0x0000000000017941 */ /* 0x000fea0003800000 */
.L_x_38:
[----:B-----5:R-:W-:Y:S01]  /*3150*/  LOP3.LUT R14, R3, 0xffffe000, RZ, 0xc0, !PT ;  /* 0xffffe000030e7812 */ /* 0x020fe200078ec0ff */
[----:B------:R-:W-:Y:S01]  /*3160*/  IMAD.IADD R21, R21, 0x1, R11 ;  /* 0x0000000115157824 */ /* 0x000fe200078e020b */
[----:B------:R-:W-:Y:S01]  /*3170*/  IADD3 R8, P2, R8, R10, RZ ;  /* 0x0000000a08087210 */ /* 0x000fe20007f5e0ff */
[----:B------:R-:W-:Y:S01]  /*3180*/  IMAD.MOV.U32 R18, RZ, RZ, R3 ;  /* 0x000000ffff127224 */ /* 0x000fe200078e0003 */
[----:B------:R-:W-:Y:S01]  /*3190*/  ISETP.GT.AND P0, PT, R0, 0x8, P0 ;  /* 0x000000080000780c */ /* 0x000fe20000704270 */
[----:B------:R-:W-:Y:S02]  /*31a0*/  FMUL R14, R14, R59 ;  /* 0x0000003b0e0e7220 */ /* 0x000fe40000400000 */
[----:B------:R-:W-:Y:S02]  /*31b0*/  IMAD.X R9, R21, 0x1, R9, P2 ;  /* 0x0000000115097824 */ /* 0x000fe400010e0609 */
[----:B------:R-:W-:Y:S01]  /*31c0*/  FFMA R25, R25, R58, R14 ;  /* 0x0000003a19197223 */ /* 0x000fe2000000000e */
[----:B------:R-:W-:-:S04]  /*31d0*/  LEA R14, P2, R8, R80, 0x2 ;  /* 0x00000050080e7211 */ /* 0x000fc800078410ff */
[----:B------:R-:W-:Y:S02]  /*31e0*/  F2FP.TF32.F32.PACK_B R25, R25 ;  /* 0x00000019ff19723e */ /* 0x000fe400024050ff */
[----:B------:R-:W-:-:S03]  /*31f0*/  LEA.HI.X R15, R8, R81, R9, 0x2, P2 ;  /* 0x00000051080f7211 */ /* 0x000fc600010f1409 */
[----:B------:R2:W-:Y:S04]  /*3200*/  @P3 STG.E desc[UR48][R6.64+0x4], R25 ;  /* 0x0000041906003986 */ /* 0x0005e8000c101930 */
[----:B------:R-:W3:Y:S01]  /*3210*/  @P0 LDG.E.LTC128B R18, desc[UR48][R14.64] ;  /* 0x000000300e120981 */ /* 0x000ee2000c1e1920 */
[----:B------:R-:W-:Y:S01]  /*3220*/  IADD3 R12, P2, P3, R62, R10, R12 ;  /* 0x0000000a3e0c7210 */ /* 0x000fe20007b5e00c */
[----:B------:R-:W-:Y:S01]  /*3230*/  BSSY B1, `(.L_x_40) ;  /* 0x0000011000017945 */ /* 0x000fe20003800000 */
[C---:B------:R-:W-:Y:S02]  /*3240*/  SHF.L.U64.HI R9, R64.reuse, 0x2, R65 ;  /* 0x0000000240097819 */ /* 0x040fe40000010241 */
[----:B------:R-:W-:Y:S02]  /*3250*/  IADD3.X R13, R63, R21, R13, P2, P3 ;  /* 0x000000153f0d7210 */ /* 0x000fe400017e640d */
[----:B------:R-:W-:-:S02]  /*3260*/  LEA R10, P2, R64, R6, 0x2 ;  /* 0x00000006400a7211 */ /* 0x000fc400078410ff */
[----:B------:R-:W-:Y:S01]  /*3270*/  ISETP.GT.AND P1, PT, R0, 0x8, P1 ;  /* 0x000000080000780c */ /* 0x000fe20000f24270 */
[----:B------:R-:W-:-:S04]  /*3280*/  IMAD.WIDE.U32 R12, R19, R76, R12 ;  /* 0x0000004c130c7225 */ /* 0x000fc800078e000c */
[----:B------:R-:W-:Y:S01]  /*3290*/  IMAD.X R11, R9, 0x1, R7, P2 ;  /* 0x00000001090b7824 */ /* 0x000fe200010e0607 */
[----:B---3--:R-:W-:-:S05]  /*32a0*/  LOP3.LUT R8, R18, 0xffffe000, RZ, 0xc0, !PT ;  /* 0xffffe00012087812 */ /* 0x008fca00078ec0ff */
        /* <DEDUP_REMOVED lines=9> */
.L_x_41:
[----:B------:R-:W-:Y:S05]  /*3340*/  BSYNC B1 ;  /* 0x0000000000017941 */ /* 0x000fea0003800000 */
.L_x_40:
[----:B-----5:R-:W-:Y:S01]  /*3350*/  LOP3.LUT R12, R18, 0xffffe000, RZ, 0xc0, !PT ;  /* 0xffffe000120c7812 */ /* 0x020fe200078ec0ff */
[----:B------:R-:W-:Y:S01]  /*3360*/  BSSY B1, `(.L_x_42) ;  /* 0x0000009000017945 */ /* 0x000fe20003800000 */
[----:B------:R-:W-:-:S03]  /*3370*/  ISETP.GT.AND P0, PT, R22, 0x8, PT ;  /* 0x000000081600780c */ /* 0x000fc60003f04270 */
[----:B------:R-:W-:Y:S01]  /*3380*/  FMUL R12, R12, R59 ;  /* 0x0000003b0c0c7220 */ /* 0x000fe20000400000 */
[----:B------:R-:W-:-:S03]  /*3390*/  ISETP.GT.AND P2, PT, R0, RZ, P0 ;  /* 0x000000ff0000720c */ /* 0x000fc60000744270 */
[----:B------:R-:W-:-:S05]  /*33a0*/  FFMA R27, R27, R58, R12 ;  /* 0x0000003a1b1b7223 */ /* 0x000fca000000000c */
[----:B------:R-:W-:-:S05]  /*33b0*/  F2FP.TF32.F32.PACK_B R27, R27 ;  /* 0x0000001bff1b723e */ /* 0x000fca00024050ff */
[----:B------:R4:W-:Y:S01]  /*33c0*/  @P1 STG.E desc[UR48][R10.64+0x4], R27 ;  /* 0x0000041b0a001986 */ /* 0x0009e2000c101930 */
[----:B------:R-:W-:Y:S05]  /*33d0*/  @!P2 BRA `(.L_x_43) ;  /* 0x000000000004a947 */ /* 0x000fea0003800000 */
[----:B------:R0:W5:Y:S02]  /*33e0*/  LDG.E.LTC128B R18, desc[UR48][R4.64+0x20] ;  /* 0x0000203004127981 */ /* 0x000164000c1e1920 */
.L_x_43:
[----:B------:R-:W-:Y:S05]  /*33f0*/  BSYNC B1 ;  /* 0x0000000000017941 */ /* 0x000fea0003800000 */
.L_x_42:
        /* <DEDUP_REMOVED lines=10> */
.L_x_45:
[----:B------:R-:W-:Y:S05]  /*34a0*/  BSYNC B1 ;  /* 0x0000000000017941 */ /* 0x000fea0003800000 */
.L_x_44:
[----:B-----5:R-:W-:Y:S01]  /*34b0*/  LOP3.LUT R12, R18, 0xffffe000, RZ, 0xc0, !PT ;  /* 0xffffe000120c7812 */ /* 0x020fe200078ec0ff */
[----:B------:R-:W-:Y:S01]  /*34c0*/  BSSY B1, `(.L_x_46) ;  /* 0x0000008000017945 */ /* 0x000fe20003800000 */
[----:B------:R-:W-:-:S03]  /*34d0*/  ISETP.GT.AND P0, PT, R0, 0x8, P0 ;  /* 0x000000080000780c */ /* 0x000fc60000704270 */
[----:B------:R-:W-:-:S04]  /*34e0*/  FMUL R12, R12, R59 ;  /* 0x0000003b0c0c7220 */ /* 0x000fc80000400000 */
[----:B------:R-:W-:-:S05]  /*34f0*/  FFMA R29, R29, R58, R12 ;  /* 0x0000003a1d1d7223 */ /* 0x000fca000000000c */
[----:B------:R-:W-:-:S05]  /*3500*/  F2FP.TF32.F32.PACK_B R29, R29 ;  /* 0x0000001dff1d723e */ /* 0x000fca00024050ff */
[----:B------:R0:W-:Y:S01]  /*3510*/  @P3 STG.E desc[UR48][R6.64+0x24], R29 ;  /* 0x0000241d06003986 */ /* 0x0001e2000c101930 */
[----:B------:R-:W-:Y:S05]  /*3520*/  @!P0 BRA `(.L_x_47) ;  /* 0x0000000000048947 */ /* 0x000fea0003800000 */
[----:B------:R0:W5:Y:S02]  /*3530*/  LDG.E.LTC128B R18, desc[UR48][R8.64+0x20] ;  /* 0x0000203008127981 */ /* 0x000164000c1e1920 */
.L_x_47:
[----:B------:R-:W-:Y:S05]  /*3540*/  BSYNC B1 ;  /* 0x0000000000017941 */ /* 0x000fea0003800000 */
.L_x_46:
[----:B-----5:R-:W-:Y:S01]  /*3550*/  LOP3.LUT R12, R18, 0xffffe000, RZ, 0xc0, !PT ;  /* 0xffffe000120c7812 */ /* 0x020fe200078ec0ff */
[----:B------:R-:W-:Y:S01]  /*3560*/  BSSY B1, `(.L_x_48) ;  /* 0x0000008000017945 */ /* 0x000fe20003800000 */
[----:B------:R-:W-:-:S03]  /*3570*/  ISETP.GT.AND P1, PT, R0, 0x8, P1 ;  /* 0x000000080000780c */ /* 0x000fc60000f24270 */
[----:B0-----:R-:W-:-:S04]  /*3580*/  FMUL R3, R12, R59 ;  /* 0x0000003b0c037220 */ /* 0x001fc80000400000 */
[----:B------:R-:W-:-:S05]  /*3590*/  FFMA R3, R30, R58, R3 ;  /* 0x0000003a1e037223 */ /* 0x000fca0000000003 */
[----:B------:R-:W-:-:S05]  /*35a0*/  F2FP.TF32.F32.PACK_B R3, R3 ;  /* 0x00000003ff03723e */ /* 0x000fca00024050ff */
[----:B------:R0:W-:Y:S01]  /*35b0*/  @P0 STG.E desc[UR48][R10.64+0x20], R3 ;  /* 0x000020030a000986 */ /* 0x0001e2000c101930 */
[----:B------:R-:W-:Y:S05]  /*35c0*/  @!P1 BRA `(.L_x_49) ;  /* 0x0000000000049947 */ /* 0x000fea0003800000 */
[----:B------:R0:W5:Y:S02]  /*35d0*/  LDG.E.LTC128B R18, desc[UR48][R8.64+0x24] ;  /* 0x0000243008127981 */ /* 0x000164000c1e1920 */
.L_x_49:
[----:B------:R-:W-:Y:S05]  /*35e0*/  BSYNC B1 ;  /* 0x0000000000017941 */ /* 0x000fea0003800000 */
.L_x_48:
        /* <DEDUP_REMOVED lines=10> */
.L_x_51:
[----:B------:R-:W-:Y:S05]  /*3690*/  BSYNC B1 ;  /* 0x0000000000017941 */ /* 0x000fea0003800000 */
.L_x_50:
[----:B-----5:R-:W-:Y:S01]  /*36a0*/  LOP3.LUT R12, R18, 0xffffe000, RZ, 0xc0, !PT ;  /* 0xffffe000120c7812 */ /* 0x020fe200078ec0ff */
[----:B------:R-:W-:Y:S01]  /*36b0*/  BSSY B1, `(.L_x_52) ;  /* 0x0000009000017945 */ /* 0x000fe20003800000 */
[----:B------:R-:W-:-:S03]  /*36c0*/  ISETP.GT.AND P1, PT, R22, 0x11, PT ;  /* 0x000000111600780c */ /* 0x000fc60003f24270 */
[----:B0-----:R-:W-:Y:S01]  /*36d0*/  FMUL R3, R12, R59 ;  /* 0x0000003b0c037220 */ /* 0x001fe20000400000 */
[----:B------:R-:W-:-:S03]  /*36e0*/  ISETP.GT.AND P3, PT, R0, RZ, P1 ;  /* 0x000000ff0000720c */ /* 0x000fc60000f64270 */
[----:B------:R-:W-:-:S05]  /*36f0*/  FFMA R3, R32, R58, R3 ;  /* 0x0000003a20037223 */ /* 0x000fca0000000003 */
[----:B------:R-:W-:-:S05]  /*3700*/  F2FP.TF32.F32.PACK_B R3, R3 ;  /* 0x00000003ff03723e */ /* 0x000fca00024050ff */
[----:B------:R0:W-:Y:S01]  /*3710*/  @P2 STG.E desc[UR48][R6.64+0x40], R3 ;  /* 0x0000400306002986 */ /* 0x0001e2000c101930 */
[----:B------:R-:W-:Y:S05]  /*3720*/  @!P3 BRA `(.L_x_53) ;  /* 0x000000000004b947 */ /* 0x000fea0003800000 */
[----:B------:R0:W5:Y:S02]  /*3730*/  LDG.E.LTC128B R18, desc[UR48][R4.64+0x44] ;  /* 0x0000443004127981 */ /* 0x000164000c1e1920 */
.L_x_53:
[----:B------:R-:W-:Y:S05]  /*3740*/  BSYNC B1 ;  /* 0x0000000000017941 */ /* 0x000fea0003800000 */
.L_x_52:
        /* <DEDUP_REMOVED lines=9> */
.L_x_55:
[----:B------:R-:W-:Y:S05]  /*37e0*/  BSYNC B1 ;  /* 0x0000000000017941 */ /* 0x000fea0003800000 */
.L_x_54:
        /* <DEDUP_REMOVED lines=9> */
.L_x_57:
[----:B------:R-:W-:Y:S05]  /*3880*/  BSYNC B1 ;  /* 0x0000000000017941 */ /* 0x000fea0003800000 */
.L_x_56:
        /* <DEDUP_REMOVED lines=10> */
.L_x_59:
[----:B------:R-:W-:Y:S05]  /*3930*/  BSYNC B1 ;  /* 0x0000000000017941 */ /* 0x000fea0003800000 */
.L_x_58:
        /* <DEDUP_REMOVED lines=10> */
.L_x_61:
[----:B------:R-:W-:Y:S05]  /*39e0*/  BSYNC B1 ;  /* 0x0000000000017941 */ /* 0x000fea0003800000 */
.L_x_60:
        /* <DEDUP_REMOVED lines=9> */
.L_x_63:
[----:B------:R-:W-:Y:S05]  /*3a80*/  BSYNC B1 ;  /* 0x0000000000017941 */ /* 0x000fea0003800000 */
.L_x_62:
        /* <DEDUP_REMOVED lines=9> */
.L_x_65:
[----:B------:R-:W-:Y:S05]  /*3b20*/  BSYNC B1 ;  /* 0x0000000000017941 */ /* 0x000fea0003800000 */
.L_x_64:
        /* <DEDUP_REMOVED lines=10> */
.L_x_67:
[----:B------:R-:W-:Y:S05]  /*3bd0*/  BSYNC B1 ;  /* 0x0000000000017941 */ /* 0x000fea0003800000 */
.L_x_66:
        /* <DEDUP_REMOVED lines=10> */
.L_x_69:
[----:B------:R-:W-:Y:S05]  /*3c80*/  BSYNC B1 ;  /* 0x0000000000017941 */ /* 0x000fea0003800000 */
.L_x_68:
        /* <DEDUP_REMOVED lines=9> */
.L_x_71:
[----:B------:R-:W-:Y:S05]  /*3d20*/  BSYNC B1 ;  /* 0x0000000000017941 */ /* 0x000fea0003800000 */
.L_x_70:
        /* <DEDUP_REMOVED lines=9> */
.L_x_73:
[----:B------:R-:W-:Y:S05]  /*3dc0*/  BSYNC B1 ;  /* 0x0000000000017941 */ /* 0x000fea0003800000 */
.L_x_72:
        /* <DEDUP_REMOVED lines=10> */
.L_x_75:
[----:B------:R-:W-:Y:S05]  /*3e70*/  BSYNC B1 ;  /* 0x0000000000017941 */ /* 0x000fea0003800000 */
.L_x_74:
        /* <DEDUP_REMOVED lines=10> */
.L_x_77:
[----:B------:R-:W-:Y:S05]  /*3f20*/  BSYNC B1 ;  /* 0x0000000000017941 */ /* 0x000fea0003800000 */
.L_x_76:
        /* <DEDUP_REMOVED lines=9> */
.L_x_79:
[----:B------:R-:W-:Y:S05]  /*3fc0*/  BSYNC B1 ;  /* 0x0000000000017941 */ /* 0x000fea0003800000 */
.L_x_78:
        /* <DEDUP_REMOVED lines=9> */
.L_x_81:
[----:B------:R-:W-:Y:S05]  /*4060*/  BSYNC B1 ;  /* 0x0000000000017941 */ /* 0x000fea0003800000 */
.L_x_80:
        /* <DEDUP_REMOVED lines=10> */
.L_x_83:
[----:B------:R-:W-:Y:S05]  /*4110*/  BSYNC B1 ;  /* 0x0000000000017941 */ /* 0x000fea0003800000 */
.L_x_82:
        /* <DEDUP_REMOVED lines=10> */
.L_x_85:
[----:B------:R-:W-:Y:S05]  /*41c0*/  BSYNC B1 ;  /* 0x0000000000017941 */ /* 0x000fea0003800000 */
.L_x_84:
        /* <DEDUP_REMOVED lines=9> */
.L_x_87:
[----:B------:R-:W-:Y:S05]  /*4260*/  BSYNC B1 ;  /* 0x0000000000017941 */ /* 0x000fea0003800000 */
.L_x_86:
        /* <DEDUP_REMOVED lines=9> */
.L_x_89:
[----:B------:R-:W-:Y:S05]  /*4300*/  BSYNC B1 ;  /* 0x0000000000017941 */ /* 0x000fea0003800000 */
.L_x_88:
        /* <DEDUP_REMOVED lines=10> */
.L_x_91:
[----:B------:R-:W-:Y:S05]  /*43b0*/  BSYNC B1 ;  /* 0x0000000000017941 */ /* 0x000fea0003800000 */
.L_x_90:
        /* <DEDUP_REMOVED lines=10> */
.L_x_93:
[----:B------:R-:W-:Y:S05]  /*4460*/  BSYNC B1 ;  /* 0x0000000000017941 */ /* 0x000fea0003800000 */
.L_x_92:
[----:B01---5:R-:W-:Y:S01]  /*4470*/  LOP3.LUT R4, R18, 0xffffe000, RZ, 0xc0, !PT ;  /* 0xffffe00012047812 */ /* 0x023fe200078ec0ff */
        /* <DEDUP_REMOVED lines=8> */
.L_x_95:
[----:B------:R-:W-:Y:S05]  /*4500*/  BSYNC B1 ;  /* 0x0000000000017941 */ /* 0x000fea0003800000 */
.L_x_94:
[----:B-----5:R-:W-:Y:S01]  /*4510*/  LOP3.LUT R4, R18, 0xffffe000, RZ, 0xc0, !PT ;  /* 0xffffe00012047812 */ /* 0x020fe200078ec0ff */
[----:B------:R-:W-:Y:S01]  /*4520*/  @P0 IMAD.MOV.U32 R5, RZ, RZ, R11 ;  /* 0x000000ffff050224 */ /* 0x000fe200078e000b */
[----:B------:R-:W-:Y:S01]  /*4530*/  ISETP.GT.AND P1, PT, R0, 0x8, P1 ;  /* 0x000000080000780c */ /* 0x000fe20000f24270 */
[----:B------:R-:W-:Y:S02]  /*4540*/  BSSY B1, `(.L_x_96) ;  /* 0x0000008000017945 */ /* 0x000fe40003800000 */
[----:B------:R-:W-:Y:S01]  /*4550*/  FMUL R3, R4, R59 ;  /* 0x0000003b04037220 */ /* 0x000fe20000400000 */
[----:B------:R-:W-:-:S03]  /*4560*/  @P0 IMAD.MOV.U32 R4, RZ, RZ, R10 ;  /* 0x000000ffff040224 */ /* 0x000fc600078e000a */
[----:B------:R-:W-:-:S05]  /*4570*/  FFMA R3, R54, R58, R3 ;  /* 0x0000003a36037223 */ /* 0x000fca0000000003 */
[----:B------:R-:W-:-:S05]  /*4580*/  F2FP.TF32.F32.PACK_B R3, R3 ;  /* 0x00000003ff03723e */ /* 0x000fca00024050ff */
[----:B------:R0:W-:Y:S01]  /*4590*/  @P0 STG.E desc[UR48][R4.64+0xe0], R3 ;  /* 0x0000e00304000986 */ /* 0x0001e2000c101930 */
[----:B------:R-:W-:Y:S05]  /*45a0*/  @!P1 BRA `(.L_x_97) ;  /* 0x0000000000049947 */ /* 0x000fea0003800000 */
[----:B------:R0:W5:Y:S02]  /*45b0*/  LDG.E.LTC128B R18, desc[UR48][R8.64+0xe4] ;  /* 0x0000e43008127981 */ /* 0x000164000c1e1920 */
.L_x_97:
[----:B------:R-:W-:Y:S05]  /*45c0*/  BSYNC B1 ;  /* 0x0000000000017941 */ /* 0x000fea0003800000 */
.L_x_96:
[----:B------:R-:W-:Y:S05]  /*45d0*/  @!P1 BRA `(.L_x_98) ;  /* 0x0000000800709947 */ /* 0x000fea0003800000 */
[----:B-----5:R-:W-:-:S05]  /*45e0*/  LOP3.LUT R18, R18, 0xffffe000, RZ, 0xc0, !PT ;  /* 0xffffe00012127812 */ /* 0x020fca00078ec0ff */
[----:B------:R-:W-:-:S04]  /*45f0*/  FMUL R18, R18, R59 ;  /* 0x0000003b12127220 */ /* 0x000fc80000400000 */
[----:B------:R-:W-:-:S05]  /*4600*/  FFMA R55, R55, R58, R18 ;  /* 0x0000003a37377223 */ /* 0x000fca0000000012 */
[----:B------:R-:W-:-:S05]  /*4610*/  F2FP.TF32.F32.PACK_B R55, R55 ;  /* 0x00000037ff37723e */ /* 0x000fca00024050ff */
[----:B------:R0:W-:Y:S01]  /*4620*/  STG.E desc[UR48][R10.64+0xe4], R55 ;  /* 0x0000e4370a007986 */ /* 0x0001e2000c101930 */
[----:B------:R-:W-:Y:S05]  /*4630*/  BRA `(.L_x_98) ;  /* 0x0000000800587947 */ /* 0x000fea0003800000 */
.L_x_37:
[----:B------:R-:W-:Y:S01]  /*4640*/  ISETP.GT.AND P4, PT, R22, 0x1, PT ;  /* 0x000000011600780c */ /* 0x000fe20003f84270 */
[----:B------:R-:W-:Y:S01]  /*4650*/  ULDC.64 UR4, c[0x0][0x5c0] ;  /* 0x0001700000047ab9 */ /* 0x000fe20000000a00 */
[-C--:B------:R-:W-:Y:S01]  /*4660*/  FMUL R3, R24, R58.reuse ;  /* 0x0000003a18037220 */ /* 0x080fe20000400000 */
[----:B------:R-:W-:Y:S01]  /*4670*/  LEA R4, P3, R72, UR4, 0x2 ;  /* 0x0000000448047c11 */ /* 0x000fe2000f8610ff */
[-C--:B------:R-:W-:Y:S01]  /*4680*/  FMUL R25, R25, R58.reuse ;  /* 0x0000003a19197220 */ /* 0x080fe20000400000 */
[----:B------:R-:W-:Y:S01]  /*4690*/  ISETP.GT.AND P1, PT, R0, RZ, P4 ;  /* 0x000000ff0000720c */ /* 0x000fe20002724270 */
[-C--:B------:R-:W-:Y:S01]  /*46a0*/  FMUL R9, R26, R58.reuse ;  /* 0x0000003a1a097220 */ /* 0x080fe20000400000 */
[----:B------:R-:W-:Y:S01]  /*46b0*/  LEA.HI.X R5, R72, UR5, R7, 0x2, P3 ;  /* 0x0000000548057c11 */ /* 0x000fe200098f1407 */
[-C--:B------:R-:W-:Y:S01]  /*46c0*/  FMUL R27, R27, R58.reuse ;  /* 0x0000003a1b1b7220 */ /* 0x080fe20000400000 */
[----:B------:R-:W-:Y:S01]  /*46d0*/  F2FP.TF32.F32.PACK_B R3, R3 ;  /* 0x00000003ff03723e */ /* 0x000fe200024050ff */
[-C--:B------:R-:W-:Y:S01]  /*46e0*/  FMUL R29, R29, R58.reuse ;  /* 0x0000003a1d1d7220 */ /* 0x080fe20000400000 */
[----:B------:R-:W-:Y:S01]  /*46f0*/  F2FP.TF32.F32.PACK_B R25, R25 ;  /* 0x00000019ff19723e */ /* 0x000fe200024050ff */
[----:B------:R-:W-:Y:S01]  /*4700*/  FMUL R31, R31, R58 ;  /* 0x0000003a1f1f7220 */ /* 0x000fe20000400000 */
[C---:B------:R-:W-:Y:S01]  /*4710*/  SHF.L.U64.HI R7, R64.reuse, 0x2, R65 ;  /* 0x0000000240077819 */ /* 0x040fe20000010241 */
[----:B------:R0:W-:Y:S01]  /*4720*/  @P2 STG.E desc[UR48][R4.64], R3 ;  /* 0x0000000304002986 */ /* 0x0001e2000c101930 */
[----:B------:R-:W-:Y:S01]  /*4730*/  LEA R6, P3, R64, R4, 0x2 ;  /* 0x0000000440067211 */ /* 0x000fe200078610ff */
[-C--:B------:R-:W-:Y:S01]  /*4740*/  FMUL R11, R32, R58.reuse ;  /* 0x0000003a200b7220 */ /* 0x080fe20000400000 */
[C---:B------:R-:W-:Y:S01]  /*4750*/  ISETP.GT.AND P2, PT, R22.reuse, 0x8, PT ;  /* 0x000000081600780c */ /* 0x040fe20003f44270 */
[----:B------:R-:W-:Y:S01]  /*4760*/  @P1 STG.E desc[UR48][R4.64+0x4], R25 ;  /* 0x0000041904001986 */ /* 0x000fe2000c101930 */
[----:B------:R-:W-:Y:S01]  /*4770*/  ISETP.GT.AND P1, PT, R22, 0x9, PT ;  /* 0x000000091600780c */ /* 0x000fe20003f24270 */
[----:B------:R-:W-:Y:S01]  /*4780*/  IMAD.X R7, R7, 0x1, R5, P3 ;  /* 0x0000000107077824 */ /* 0x000fe200018e0605 */
[C---:B------:R-:W-:Y:S01]  /*4790*/  ISETP.GT.AND P0, PT, R0.reuse, 0x8, P0 ;  /* 0x000000080000780c */ /* 0x040fe20000704270 */
[-C--:B------:R-:W-:Y:S01]  /*47a0*/  FMUL R33, R33, R58.reuse ;  /* 0x0000003a21217220 */ /* 0x080fe20000400000 */
[C---:B------:R-:W-:Y:S01]  /*47b0*/  ISETP.GT.AND P4, PT, R0.reuse, 0x8, P4 ;  /* 0x000000080000780c */ /* 0x040fe20002784270 */
[-C--:B------:R-:W-:Y:S01]  /*47c0*/  FMUL R35, R35, R58.reuse ;  /* 0x0000003a23237220 */ /* 0x080fe20000400000 */
[----:B------:R-:W-:Y:S01]  /*47d0*/  ISETP.GT.AND P5, PT, R0, RZ, P2 ;  /* 0x000000ff0000720c */ /* 0x000fe200017a4270 */
[-C--:B0-----:R-:W-:Y:S01]  /*47e0*/  FMUL R3, R28, R58.reuse ;  /* 0x0000003a1c037220 */ /* 0x081fe20000400000 */
[----:B------:R-:W-:Y:S01]  /*47f0*/  ISETP.GT.AND P3, PT, R0, RZ, P1 ;  /* 0x000000ff0000720c */ /* 0x000fe20000f64270 */
[-C--:B------:R-:W-:Y:S01]  /*4800*/  FMUL R37, R37, R58.reuse ;  /* 0x0000003a25257220 */ /* 0x080fe20000400000 */
[----:B------:R-:W-:Y:S01]  /*4810*/  F2FP.TF32.F32.PACK_B R9, R9 ;  /* 0x00000009ff09723e */ /* 0x000fe200024050ff */
[-C--:B------:R-:W-:Y:S01]  /*4820*/  FMUL R39, R39, R58.reuse ;  /* 0x0000003a27277220 */ /* 0x080fe20000400000 */
[----:B------:R-:W-:Y:S01]  /*4830*/  F2FP.TF32.F32.PACK_B R27, R27 ;  /* 0x0000001bff1b723e */ /* 0x000fe200024050ff */
[-C--:B------:R-:W-:Y:S01]  /*4840*/  FMUL R41, R41, R58.reuse ;  /* 0x0000003a29297220 */ /* 0x080fe20000400000 */
[----:B------:R-:W-:Y:S01]  /*4850*/  F2FP.TF32.F32.PACK_B R3, R3 ;  /* 0x00000003ff03723e */ /* 0x000fe200024050ff */
[----:B------:R0:W-:Y:S01]  /*4860*/  @P0 STG.E desc[UR48][R6.64], R9 ;  /* 0x0000000906000986 */ /* 0x0001e2000c101930 */
[----:B------:R-:W-:Y:S01]  /*4870*/  F2FP.TF32.F32.PACK_B R29, R29 ;  /* 0x0000001dff1d723e */ /* 0x000fe200024050ff */
[-C--:B------:R-:W-:Y:S01]  /*4880*/  FMUL R43, R43, R58.reuse ;  /* 0x0000003a2b2b7220 */ /* 0x080fe20000400000 */
[----:B------:R-:W-:Y:S01]  /*4890*/  ISETP.GT.AND P0, PT, R22, 0x10, PT ;  /* 0x000000101600780c */ /* 0x000fe20003f04270 */
[----:B------:R-:W-:Y:S01]  /*48a0*/  @P4 STG.E desc[UR48][R6.64+0x4], R27 ;  /* 0x0000041b06004986 */ /* 0x000fe2000c101930 */
[C---:B------:R-:W-:Y:S01]  /*48b0*/  ISETP.GT.AND P2, PT, R0.reuse, 0x8, P2 ;  /* 0x000000080000780c */ /* 0x040fe20001744270 */
[-C--:B------:R-:W-:Y:S01]  /*48c0*/  FMUL R45, R45, R58.reuse ;  /* 0x0000003a2d2d7220 */ /* 0x080fe20000400000 */
[C---:B------:R-:W-:Y:S01]  /*48d0*/  ISETP.GT.AND P1, PT, R0.reuse, 0x8, P1 ;  /* 0x000000080000780c */ /* 0x040fe20000f24270 */
[----:B------:R1:W-:Y:S01]  /*48e0*/  @P5 STG.E desc[UR48][R4.64+0x20], R3 ;  /* 0x0000200304005986 */ /* 0x0003e2000c101930 */
[----:B------:R-:W-:Y:S01]  /*48f0*/  ISETP.GT.AND P5, PT, R0, RZ, P0 ;  /* 0x000000ff0000720c */ /* 0x000fe200007a4270 */
[-C--:B------:R-:W-:Y:S01]  /*4900*/  FMUL R47, R47, R58.reuse ;  /* 0x0000003a2f2f7220 */ /* 0x080fe20000400000 */
[----:B------:R-:W-:Y:S01]  /*4910*/  F2FP.TF32.F32.PACK_B R31, R31 ;  /* 0x0000001fff1f723e */ /* 0x000fe200024050ff */
[----:B------:R-:W-:Y:S01]  /*4920*/  @P3 STG.E desc[UR48][R4.64+0x24], R29 ;  /* 0x0000241d04003986 */ /* 0x000fe2000c101930 */
[----:B------:R-:W-:Y:S01]  /*4930*/  ISETP.GT.AND P3, PT, R22, 0x11, PT ;  /* 0x000000111600780c */ /* 0x000fe20003f64270 */
[-C--:B0-----:R-:W-:Y:S01]  /*4940*/  FMUL R9, R30, R58.reuse ;  /* 0x0000003a1e097220 */ /* 0x081fe20000400000 */
[----:B------:R-:W-:Y:S01]  /*4950*/  F2FP.TF32.F32.PACK_B R11, R11 ;  /* 0x0000000bff0b723e */ /* 0x000fe200024050ff */
[-C--:B------:R-:W-:Y:S01]  /*4960*/  FMUL R49, R49, R58.reuse ;  /* 0x0000003a31317220 */ /* 0x080fe20000400000 */
[----:B------:R-:W-:Y:S01]  /*4970*/  ISETP.GT.AND P4, PT, R0, RZ, P3 ;  /* 0x000000ff0000720c */ /* 0x000fe20001f84270 */
[-C--:B------:R-:W-:Y:S01]  /*4980*/  FMUL R51, R51, R58.reuse ;  /* 0x0000003a33337220 */ /* 0x080fe20000400000 */
[----:B------:R-:W-:Y:S01]  /*4990*/  F2FP.TF32.F32.PACK_B R9, R9 ;  /* 0x00000009ff09723e */ /* 0x000fe200024050ff */
[-C--:B-1----:R-:W-:Y:S01]  /*49a0*/  FMUL R3, R34, R58.reuse ;  /* 0x0000003a22037220 */ /* 0x082fe20000400000 */
[----:B------:R-:W-:Y:S01]  /*49b0*/  F2FP.TF32.F32.PACK_B R33, R33 ;  /* 0x00000021ff21723e */ /* 0x000fe200024050ff */
[-C--:B------:R-:W-:Y:S01]  /*49c0*/  FMUL R13, R52, R58.reuse ;  /* 0x0000003a340d7220 */ /* 0x080fe20000400000 */
[----:B------:R-:W-:Y:S01]  /*49d0*/  ISETP.GT.AND P0, PT, R0, 0x8, P0 ;  /* 0x000000080000780c */ /* 0x000fe20000704270 */
[----:B------:R0:W-:Y:S01]  /*49e0*/  @P2 STG.E desc[UR48][R6.64+0x20], R9 ;  /* 0x0000200906002986 */ /* 0x0001e2000c101930 */
[C---:B------:R-:W-:Y:S01]  /*49f0*/  ISETP.GT.AND P2, PT, R22.reuse, 0x19, PT ;  /* 0x000000191600780c */ /* 0x040fe20003f44270 */
[-C--:B------:R-:W-:Y:S01]  /*4a00*/  FMUL R53, R53, R58.reuse ;  /* 0x0000003a35357220 */ /* 0x080fe20000400000 */
[----:B------:R-:W-:Y:S01]  /*4a10*/  F2FP.TF32.F32.PACK_B R3, R3 ;  /* 0x00000003ff03723e */ /* 0x000fe200024050ff */
[----:B------:R-:W-:Y:S01]  /*4a20*/  @P1 STG.E desc[UR48][R6.64+0x24], R31 ;  /* 0x0000241f06001986 */ /* 0x000fe2000c101930 */
[----:B------:R-:W-:Y:S01]  /*4a30*/  ISETP.GT.AND P1, PT, R22, 0x18, PT ;  /* 0x000000181600780c */ /* 0x000fe20003f24270 */
[----:B------:R-:W-:Y:S01]  /*4a40*/  FMUL R55, R55, R58 ;  /* 0x0000003a37377220 */ /* 0x000fe20000400000 */
[----:B------:R-:W-:Y:S01]  /*4a50*/  F2FP.TF32.F32.PACK_B R35, R35 ;  /* 0x00000023ff23723e */ /* 0x000fe200024050ff */
[----:B------:R1:W-:Y:S01]  /*4a60*/  @P5 STG.E desc[UR48][R4.64+0x40], R11 ;  /* 0x0000400b04005986 */ /* 0x0003e2000c101930 */
[----:B------:R-:W-:-:S02]  /*4a70*/  ISETP.GT.AND P5, PT, R0, RZ, P1 ;  /* 0x000000ff0000720c */ /* 0x000fc40000fa4270 */
[----:B------:R-:W-:Y:S01]  /*4a80*/  F2FP.TF32.F32.PACK_B R37, R37 ;  /* 0x00000025ff25723e */ /* 0x000fe200024050ff */
[----:B------:R-:W-:Y:S01]  /*4a90*/  @P4 STG.E desc[UR48][R4.64+0x44], R33 ;  /* 0x0000442104004986 */ /* 0x000fe2000c101930 */
[----:B------:R-:W-:Y:S01]  /*4aa0*/  ISETP.GT.AND P4, PT, R0, 0x8, P3 ;  /* 0x000000080000780c */ /* 0x000fe20001f84270 */
[-C--:B0-----:R-:W-:Y:S01]  /*4ab0*/  FMUL R9, R36, R58.reuse ;  /* 0x0000003a24097220 */ /* 0x081fe20000400000 */
[----:B------:R-:W-:Y:S01]  /*4ac0*/  ISETP.GT.AND P3, PT, R0, RZ, P2 ;  /* 0x000000ff0000720c */ /* 0x000fe20001764270 */
[----:B------:R0:W-:Y:S01]  /*4ad0*/  @P0 STG.E desc[UR48][R6.64+0x40], R3 ;  /* 0x0000400306000986 */ /* 0x0001e2000c101930 */
[----:B------:R-:W-:Y:S02]  /*4ae0*/  ISETP.GT.AND P0, PT, R22, 0x20, PT ;  /* 0x000000201600780c */ /* 0x000fe40003f04270 */
[----:B------:R-:W-:Y:S01]  /*4af0*/  F2FP.TF32.F32.PACK_B R9, R9 ;  /* 0x00000009ff09723e */ /* 0x000fe200024050ff */
[----:B-1----:R-:W-:Y:S01]  /*4b00*/  FMUL R11, R40, R58 ;  /* 0x0000003a280b7220 */ /* 0x002fe20000400000 */
[----:B------:R-:W-:-:S02]  /*4b10*/  ISETP.GT.AND P1, PT, R0, 0x8, P1 ;  /* 0x000000080000780c */ /* 0x000fc40000f24270 */
[----:B------:R-:W-:Y:S02]  /*4b20*/  F2FP.TF32.F32.PACK_B R39, R39 ;  /* 0x00000027ff27723e */ /* 0x000fe400024050ff */
[----:B------:R-:W-:Y:S01]  /*4b30*/  F2FP.TF32.F32.PACK_B R11, R11 ;  /* 0x0000000bff0b723e */ /* 0x000fe200024050ff */
[----:B------:R-:W-:Y:S01]  /*4b40*/  @P4 STG.E desc[UR48][R6.64+0x44], R35 ;  /* 0x0000442306004986 */ /* 0x000fe2000c101930 */
[----:B------:R-:W-:Y:S01]  /*4b50*/  ISETP.GT.AND P4, PT, R0, 0x8, P2 ;  /* 0x000000080000780c */ /* 0x000fe20001784270 */
[----:B0-----:R-:W-:Y:S01]  /*4b60*/  FMUL R3, R38, R58 ;  /* 0x0000003a26037220 */ /* 0x001fe20000400000 */
[----:B------:R-:W-:Y:S01]  /*4b70*/  ISETP.GT.AND P2, PT, R22, 0x21, PT ;  /* 0x000000211600780c */ /* 0x000fe20003f44270 */
[----:B------:R0:W-:Y:S01]  /*4b80*/  @P5 STG.E desc[UR48][R4.64+0x60], R9 ;  /* 0x0000600904005986 */ /* 0x0001e2000c101930 */
[C---:B------:R-:W-:Y:S02]  /*4b90*/  ISETP.GT.AND P5, PT, R0.reuse, RZ, P0 ;  /* 0x000000ff0000720c */ /* 0x040fe400007a4270 */
[----:B------:R-:W-:Y:S01]  /*4ba0*/  F2FP.TF32.F32.PACK_B R3, R3 ;  /* 0x00000003ff03723e */ /* 0x000fe200024050ff */
[----:B------:R-:W-:Y:S01]  /*4bb0*/  @P3 STG.E desc[UR48][R4.64+0x64], R37 ;  /* 0x0000642504003986 */ /* 0x000fe2000c101930 */
[----:B------:R-:W-:-:S02]  /*4bc0*/  ISETP.GT.AND P3, PT, R0, RZ, P2 ;  /* 0x000000ff0000720c */ /* 0x000fc40001764270 */
[----:B------:R-:W-:Y:S01]  /*4bd0*/  F2FP.TF32.F32.PACK_B R41, R41 ;  /* 0x00000029ff29723e */ /* 0x000fe200024050ff */
[----:B------:R1:W-:Y:S01]  /*4be0*/  @P1 STG.E desc[UR48][R6.64+0x60], R3 ;  /* 0x0000600306001986 */ /* 0x0003e2000c101930 */
[----:B------:R-:W-:Y:S02]  /*4bf0*/  ISETP.GT.AND P0, PT, R0, 0x8, P0 ;  /* 0x000000080000780c */ /* 0x000fe40000704270 */
[----:B------:R-:W-:Y:S01]  /*4c00*/  F2FP.TF32.F32.PACK_B R43, R43 ;  /* 0x0000002bff2b723e */ /* 0x000fe200024050ff */
[----:B------:R-:W-:Y:S01]  /*4c10*/  @P4 STG.E desc[UR48][R6.64+0x64], R39 ;  /* 0x0000642706004986 */ /* 0x000fe2000c101930 */
[----:B------:R-:W-:Y:S01]  /*4c20*/  ISETP.GT.AND P4, PT, R22, 0x28, PT ;  /* 0x000000281600780c */ /* 0x000fe20003f84270 */
[----:B0-----:R-:W-:Y:S01]  /*4c30*/  FMUL R9, R44, R58 ;  /* 0x0000003a2c097220 */ /* 0x001fe20000400000 */
[----:B------:R-:W-:Y:S01]  /*4c40*/  F2FP.TF32.F32.PACK_B R45, R45 ;  /* 0x0000002dff2d723e */ /* 0x000fe200024050ff */
[----:B------:R0:W-:Y:S01]  /*4c50*/  @P5 STG.E desc[UR48][R4.64+0x80], R11 ;  /* 0x0000800b04005986 */ /* 0x0001e2000c101930 */
[----:B------:R-:W-:-:S02]  /*4c60*/  ISETP.GT.AND P5, PT, R22, 0x29, PT ;  /* 0x000000291600780c */ /* 0x000fc40003fa4270 */
[----:B------:R-:W-:Y:S01]  /*4c70*/  F2FP.TF32.F32.PACK_B R9, R9 ;  /* 0x00000009ff09723e */ /* 0x000fe200024050ff */
[----:B------:R-:W-:Y:S01]  /*4c80*/  @P3 STG.E desc[UR48][R4.64+0x84], R41 ;  /* 0x0000842904003986 */ /* 0x000fe2000c101930 */
[----:B------:R-:W-:Y:S01]  /*4c90*/  ISETP.GT.AND P3, PT, R0, 0x8, P2 ;  /* 0x000000080000780c */ /* 0x000fe20001764270 */
[-C--:B-1----:R-:W-:Y:S01]  /*4ca0*/  FMUL R3, R42, R58.reuse ;  /* 0x0000003a2a037220 */ /* 0x082fe20000400000 */
[C---:B------:R-:W-:Y:S02]  /*4cb0*/  ISETP.GT.AND P2, PT, R0.reuse, RZ, P4 ;  /* 0x000000ff0000720c */ /* 0x040fe40002744270 */
[C---:B------:R-:W-:Y:S02]  /*4cc0*/  ISETP.GT.AND P1, PT, R0.reuse, RZ, P5 ;  /* 0x000000ff0000720c */ /* 0x040fe40002f24270 */
[----:B------:R-:W-:Y:S01]  /*4cd0*/  ISETP.GT.AND P4, PT, R0, 0x8, P4 ;  /* 0x000000080000780c */ /* 0x000fe20002784270 */
[----:B0-----:R-:W-:Y:S01]  /*4ce0*/  FMUL R11, R46, R58 ;  /* 0x0000003a2e0b7220 */ /* 0x001fe20000400000 */
[----:B------:R-:W-:-:S02]  /*4cf0*/  ISETP.GT.AND P5, PT, R0, 0x8, P5 ;  /* 0x000000080000780c */ /* 0x000fc40002fa4270 */
[----:B------:R-:W-:Y:S02]  /*4d00*/  F2FP.TF32.F32.PACK_B R3, R3 ;  /* 0x00000003ff03723e */ /* 0x000fe400024050ff */
[----:B------:R-:W-:Y:S02]  /*4d10*/  F2FP.TF32.F32.PACK_B R11, R11 ;  /* 0x0000000bff0b723e */ /* 0x000fe400024050ff */
[----:B------:R-:W-:Y:S01]  /*4d20*/  F2FP.TF32.F32.PACK_B R47, R47 ;  /* 0x0000002fff2f723e */ /* 0x000fe200024050ff */
[----:B------:R0:W-:Y:S01]  /*4d30*/  @P0 STG.E desc[UR48][R6.64+0x80], R3 ;  /* 0x0000800306000986 */ /* 0x0001e2000c101930 */
[----:B------:R-:W-:Y:S02]  /*4d40*/  F2FP.TF32.F32.PACK_B R49, R49 ;  /* 0x00000031ff31723e */ /* 0x000fe400024050ff */
[C---:B------:R-:W-:Y:S01]  /*4d50*/  ISETP.GT.AND P0, PT, R22.reuse, 0x39, PT ;  /* 0x000000391600780c */ /* 0x040fe20003f04270 */
[----:B------:R-:W-:Y:S01]  /*4d60*/  @P3 STG.E desc[UR48][R6.64+0x84], R43 ;  /* 0x0000842b06003986 */ /* 0x000fe2000c101930 */
[----:B------:R-:W-:-:S02]  /*4d70*/  ISETP.GT.AND P3, PT, R22, 0x30, PT ;  /* 0x000000301600780c */ /* 0x000fc40003f64270 */
[----:B------:R-:W-:Y:S01]  /*4d80*/  F2FP.TF32.F32.PACK_B R51, R51 ;  /* 0x00000033ff33723e */ /* 0x000fe200024050ff */
[----:B------:R1:W-:Y:S01]  /*4d90*/  @P2 STG.E desc[UR48][R4.64+0xa0], R9 ;  /* 0x0000a00904002986 */ /* 0x0003e2000c101930 */
[----:B------:R-:W-:Y:S02]  /*4da0*/  ISETP.GT.AND P2, PT, R22, 0x31, PT ;  /* 0x000000311600780c */ /* 0x000fe40003f44270 */
[----:B------:R-:W-:Y:S01]  /*4db0*/  F2FP.TF32.F32.PACK_B R13, R13 ;  /* 0x0000000dff0d723e */ /* 0x000fe200024050ff */
[----:B------:R-:W-:Y:S01]  /*4dc0*/  @P1 STG.E desc[UR48][R4.64+0xa4], R45 ;  /* 0x0000a42d04001986 */ /* 0x000fe2000c101930 */
[----:B0-----:R-:W-:Y:S01]  /*4dd0*/  FMUL R3, R48, R58 ;  /* 0x0000003a30037220 */ /* 0x001fe20000400000 */
[----:B------:R-:W-:Y:S02]  /*4de0*/  ISETP.GT.AND P1, PT, R22, 0x38, PT ;  /* 0x000000381600780c */ /* 0x000fe40003f24270 */
[----:B------:R0:W-:Y:S01]  /*4df0*/  @P4 STG.E desc[UR48][R6.64+0xa0], R11 ;  /* 0x0000a00b06004986 */ /* 0x0001e2000c101930 */
[----:B------:R-:W-:-:S02]  /*4e00*/  ISETP.GT.AND P4, PT, R0, RZ, P3 ;  /* 0x000000ff0000720c */ /* 0x000fc40001f84270 */
[----:B------:R-:W-:Y:S01]  /*4e10*/  F2FP.TF32.F32.PACK_B R3, R3 ;  /* 0x00000003ff03723e */ /* 0x000fe200024050ff */
[----:B------:R-:W-:Y:S01]  /*4e20*/  @P5 STG.E desc[UR48][R6.64+0xa4], R47 ;  /* 0x0000a42f06005986 */ /* 0x000fe2000c101930 */
[----:B------:R-:W-:Y:S01]  /*4e30*/  ISETP.GT.AND P5, PT, R0, RZ, P2 ;  /* 0x000000ff0000720c */ /* 0x000fe200017a4270 */
[-C--:B-1----:R-:W-:Y:S01]  /*4e40*/  FMUL R9, R50, R58.reuse ;  /* 0x0000003a32097220 */ /* 0x082fe20000400000 */
[C---:B------:R-:W-:Y:S02]  /*4e50*/  ISETP.GT.AND P3, PT, R0.reuse, 0x8, P3 ;  /* 0x000000080000780c */ /* 0x040fe40001f64270 */
[----:B------:R-:W-:Y:S02]  /*4e60*/  ISETP.GT.AND P2, PT, R0, 0x8, P2 ;  /* 0x000000080000780c */ /* 0x000fe40001744270 */
[----:B------:R-:W-:Y:S01]  /*4e70*/  F2FP.TF32.F32.PACK_B R9, R9 ;  /* 0x00000009ff09723e */ /* 0x000fe200024050ff */
[----:B0-----:R-:W-:Y:S01]  /*4e80*/  FMUL R11, R54, R58 ;  /* 0x0000003a360b7220 */ /* 0x001fe20000400000 */
[----:B------:R-:W-:Y:S01]  /*4e90*/  F2FP.TF32.F32.PACK_B R53, R53 ;  /* 0x00000035ff35723e */ /* 0x000fe200024050ff */
[----:B------:R-:W-:Y:S01]  /*4ea0*/  @P4 STG.E desc[UR48][R4.64+0xc0], R3 ;  /* 0x0000c00304004986 */ /* 0x000fe2000c101930 */
[----:B------:R-:W-:-:S02]  /*4eb0*/  ISETP.GT.AND P4, PT, R0, RZ, P1 ;  /* 0x000000ff0000720c */ /* 0x000fc40000f84270 */
[C---:B------:R-:W-:Y:S01]  /*4ec0*/  ISETP.GT.AND P1, PT, R0.reuse, 0x8, P1 ;  /* 0x000000080000780c */ /* 0x040fe20000f24270 */
[----:B------:R-:W-:Y:S01]  /*4ed0*/  @P5 STG.E desc[UR48][R4.64+0xc4], R49 ;  /* 0x0000c43104005986 */ /* 0x000fe2000c101930 */
[C---:B------:R-:W-:Y:S02]  /*4ee0*/  ISETP.GT.AND P5, PT, R0.reuse, RZ, P0 ;  /* 0x000000ff0000720c */ /* 0x040fe400007a4270 */
[----:B------:R-:W-:Y:S01]  /*4ef0*/  ISETP.GT.AND P0, PT, R0, 0x8, P0 ;  /* 0x000000080000780c */ /* 0x000fe20000704270 */
[----:B------:R-:W-:Y:S01]  /*4f00*/  @P3 STG.E desc[UR48][R6.64+0xc0], R9 ;  /* 0x0000c00906003986 */ /* 0x000fe2000c101930 */
[----:B------:R-:W-:Y:S02]  /*4f10*/  F2FP.TF32.F32.PACK_B R11, R11 ;  /* 0x0000000bff0b723e */ /* 0x000fe400024050ff */
[----:B------:R-:W-:Y:S01]  /*4f20*/  F2FP.TF32.F32.PACK_B R55, R55 ;  /* 0x00000037ff37723e */ /* 0x000fe200024050ff */
[----:B------:R-:W-:Y:S04]  /*4f30*/  @P2 STG.E desc[UR48][R6.64+0xc4], R51 ;  /* 0x0000c43306002986 */ /* 0x000fe8000c101930 */
[----:B------:R-:W-:Y:S04]  /*4f40*/  @P4 STG.E desc[UR48][R4.64+0xe0], R13 ;  /* 0x0000e00d04004986 */ /* 0x000fe8000c101930 */
[----:B------:R0:W-:Y:S02]  /*4f50*/  @P5 STG.E desc[UR48][R4.64+0xe4], R53 ;  /* 0x0000e43504005986 */ /* 0x0001e4000c101930 */
[----:B0-----:R-:W-:-:S02]  /*4f60*/  @P1 IMAD.MOV.U32 R4, RZ, RZ, R6 ;  /* 0x000000ffff041224 */ /* 0x001fc400078e0006 */
[----:B------:R-:W-:-:S05]  /*4f70*/  @P1 IMAD.MOV.U32 R5, RZ, RZ, R7 ;  /* 0x000000ffff051224 */ /* 0x000fca00078e0007 */
[----:B------:R0:W-:Y:S04]  /*4f80*/  @P1 STG.E desc[UR48][R4.64+0xe0], R11 ;  /* 0x0000e00b04001986 */ /* 0x0001e8000c101930 */
[----:B------:R0:W-:Y:S02]  /*4f90*/  @P0 STG.E desc[UR48][R6.64+0xe4], R55 ;  /* 0x0000e43706000986 */ /* 0x0001e4000c101930 */
.L_x_98:
[----:B------:R-:W-:Y:S05]  /*4fa0*/  BSYNC B0 ;  /* 0x0000000000007941 */ /* 0x000fea0003800000 */
.L_x_36:
[----:B0-----:R-:W3:Y:S01]  /*4fb0*/  LDL.64 R4, [R1] ;  /* 0x0000000001047983 */ /* 0x001ee20000100a00 */
[----:B------:R-:W-:Y:S01]  /*4fc0*/  ULDC.64 UR4, c[0x0][0x650] ;  /* 0x0001940000047ab9 */ /* 0x000fe20000000a00 */
[----:B------:R-:W-:Y:S02]  /*4fd0*/  IMAD.U32 R0, RZ, RZ, UR45 ;  /* 0x0000002dff007e24 */ /* 0x000fe4000f8e00ff */
[----:B------:R-:W-:Y:S02]  /*4fe0*/  IMAD.MOV.U32 R22, RZ, RZ, -0x1 ;  /* 0xffffffffff167424 */ /* 0x000fe400078e00ff */
[----:B------:R0:W-:Y:S01]  /*4ff0*/  SYNCS.ARRIVE.TRANS64.A1T0 RZ, [R0+UR41], RZ ;  /* 0x000000ff00ff79a7 */ /* 0x0001e20008100029 */
[----:B-----5:R-:W-:Y:S02]  /*5000*/  IMAD.MOV.U32 R18, RZ, RZ, -0x1 ;  /* 0xffffffffff127424 */ /* 0x020fe400078e00ff */
[----:B--2---:R-:W-:Y:S01]  /*5010*/  IMAD.MOV.U32 R19, RZ, RZ, -0x1 ;  /* 0xffffffffff137424 */ /* 0x004fe200078e00ff */
[----:B0-----:R-:W-:-:S02]  /*5020*/  PRMT R0, RZ, 0x7610, R0 ;  /* 0x00007610ff007816 */ /* 0x001fc40000000000 */
[----:B---3--:R-:W-:-:S05]  /*5030*/  LEA R16, P0, R4, R16, 0x1 ;  /* 0x0000001004107211 */ /* 0x008fca00078008ff */
[----:B------:R-:W-:Y:S01]  /*5040*/  IMAD.X R17, R68, 0x1, R17, P0 ;  /* 0x0000000144117824 */ /* 0x000fe200000e0611 */
[----:B------:R-:W-:-:S04]  /*5050*/  ISETP.GE.U32.AND P0, PT, R16, UR4, PT ;  /* 0x0000000410007c0c */ /* 0x000fc8000bf06070 */
[----:B------:R-:W-:-:S13]  /*5060*/  ISETP.GE.U32.AND.EX P0, PT, R17, UR5, PT, P0 ;  /* 0x0000000511007c0c */ /* 0x000fda000bf06100 */
[----:B------:R-:W-:Y:S05]  /*5070*/  @P0 BRA `(.L_x_99) ;  /* 0x00000004004c0947 */ /* 0x000fea0003800000 */
[----:B----4-:R-:W0:Y:S01]  /*5080*/  LDC.64 R10, c[0x0][0x628] ;  /* 0x00018a00ff0a7b82 */ /* 0x010e220000000a00 */
[----:B------:R-:W2:Y:S01]  /*5090*/  S2R R12, SR_CTAID.X ;  /* 0x00000000000c7919 */ /* 0x000ea20000002500 */
[----:B-1----:R-:W-:Y:S02]  /*50a0*/  IMAD.MOV.U32 R8, RZ, RZ, R16 ;  /* 0x000000ffff087224 */ /* 0x002fe400078e0010 */
[----:B------:R-:W-:Y:S01]  /*50b0*/  IMAD.MOV.U32 R9, RZ, RZ, R17 ;  /* 0x000000ffff097224 */ /* 0x000fe200078e0011 */
[----:B------:R-:W1:Y:S03]  /*50c0*/  S2R R18, SR_CTAID.Y ;  /* 0x0000000000127919 */ /* 0x000e660000002600 */
[----:B------:R-:W3:Y:S08]  /*50d0*/  LDC R0, c[0x0][0x630] ;  /* 0x00018c00ff007b82 */ /* 0x000ef00000000800 */
[----:B------:R-:W4:Y:S01]  /*50e0*/  LDC.64 R14, c[0x0][0x620] ;  /* 0x00018800ff0e7b82 */ /* 0x000f220000000a00 */
[----:B0-----:R-:W-:-:S04]  /*50f0*/  ISETP.NE.U32.AND P0, PT, R10, RZ, PT ;  /* 0x000000ff0a00720c */ /* 0x001fc80003f05070 */
[----:B------:R-:W-:-:S13]  /*5100*/  ISETP.NE.AND.EX P0, PT, R11, RZ, PT, P0 ;  /* 0x000000ff0b00720c */ /* 0x000fda0003f05300 */
[----:B-1234-:R-:W-:Y:S05]  /*5110*/  @!P0 BRA `(.L_x_100) ;  /* 0x0000000000288947 */ /* 0x01efea0003800000 */
[----:B------:R-:W0:Y:S02]  /*5120*/  LDC R3, c[0x0][0x634] ;  /* 0x00018d00ff037b82 */ /* 0x000e240000000800 */
[----:B0-----:R-:W-:-:S05]  /*5130*/  IADD3 R3, P0, R16, R3, RZ ;  /* 0x0000000310037210 */ /* 0x001fca0007f1e0ff */
        /* <DEDUP_REMOVED lines=8> */
.L_x_100:
[-CC-:B------:R-:W-:Y:S01]  /*51c0*/  SHF.R.U64 R19, R8, R0.reuse, R9.reuse ;  /* 0x0000000008137219 */ /* 0x180fe20000001209 */
[----:B------:R-:W0:Y:S01]  /*51d0*/  LDC.64 R24, c[0x0][0x640] ;  /* 0x00019000ff187b82 */ /* 0x000e220000000a00 */
[----:B------:R-:W-:Y:S01]  /*51e0*/  SHF.R.U32.HI R0, RZ, R0, R9 ;  /* 0x00000000ff007219 */ /* 0x000fe20000011609 */
[----:B------:R-:W-:Y:S01]  /*51f0*/  ULDC UR4, c[0x0][0x150] ;  /* 0x0000540000047ab9 */ /* 0x000fe20000000800 */
[----:B------:R-:W-:Y:S02]  /*5200*/  IADD3 R3, P0, RZ, -R19, RZ ;  /* 0x80000013ff037210 */ /* 0x000fe40007f1e0ff */
[----:B------:R-:W-:-:S03]  /*5210*/  I2FP.F32.U32 R7, R12 ;  /* 0x0000000c00077245 */ /* 0x000fc60000201000 */
[----:B------:R-:W1:Y:S01]  /*5220*/  LDC R6, c[0x0][0x618] ;  /* 0x00018600ff067b82 */ /* 0x000e620000000800 */
[----:B------:R-:W-:Y:S02]  /*5230*/  IMAD.X R5, RZ, RZ, ~R0, P0 ;  /* 0x000000ffff057224 */ /* 0x000fe400000e0e00 */
[----:B------:R-:W-:Y:S01]  /*5240*/  FMUL R7, R7, UR4 ;  /* 0x0000000407077c20 */ /* 0x000fe20008400000 */
[----:B------:R-:W-:Y:S01]  /*5250*/  ULDC UR4, c[0x0][0x154] ;  /* 0x0000550000047ab9 */ /* 0x000fe20000000800 */
[-C--:B------:R-:W-:Y:S02]  /*5260*/  IMAD R0, R5, R14.reuse, RZ ;  /* 0x0000000e05007224 */ /* 0x080fe400078e02ff */
[C---:B------:R-:W-:Y:S01]  /*5270*/  IMAD.WIDE.U32 R4, R3.reuse, R14, R16 ;  /* 0x0000000e03047225 */ /* 0x040fe200078e0010 */
[----:B------:R-:W2:Y:S01]  /*5280*/  LDC R8, c[0x0][0x608] ;  /* 0x00018200ff087b82 */ /* 0x000ea20000000800 */
[----:B------:R-:W3:Y:S02]  /*5290*/  F2I.U32.TRUNC.NTZ R7, R7 ;  /* 0x0000000700077305 */ /* 0x000ee4000020f000 */
[----:B------:R-:W-:Y:S01]  /*52a0*/  IMAD R3, R3, R15, R0 ;  /* 0x0000000f03037224 */ /* 0x000fe200078e0200 */
[----:B------:R-:W-:-:S03]  /*52b0*/  I2FP.F32.U32 R0, R18 ;  /* 0x0000001200007245 */ /* 0x000fc60000201000 */
[----:B------:R-:W-:Y:S01]  /*52c0*/  IMAD.IADD R3, R5, 0x1, R3 ;  /* 0x0000000105037824 */ /* 0x000fe200078e0203 */
[----:B------:R-:W4:Y:S01]  /*52d0*/  LDC R11, c[0x0][0x658] ;  /* 0x00019600ff0b7b82 */ /* 0x000f220000000800 */
[----:B0-----:R-:W-:-:S04]  /*52e0*/  ISETP.NE.U32.AND P0, PT, R24, RZ, PT ;  /* 0x000000ff1800720c */ /* 0x001fc80003f05070 */
[----:B------:R-:W-:-:S03]  /*52f0*/  ISETP.NE.AND.EX P0, PT, R25, RZ, PT, P0 ;  /* 0x000000ff1900720c */ /* 0x000fc60003f05300 */
[----:B------:R-:W0:Y:S01]  /*5300*/  LDC R9, c[0x0][0x144] ;  /* 0x00005100ff097b82 */ /* 0x000e220000000800 */
[-C--:B-1----:R-:W-:Y:S01]  /*5310*/  SHF.R.U64 R10, R4, R6.reuse, R3 ;  /* 0x00000006040a7219 */ /* 0x082fe20000001203 */
[----:B---3--:R-:W-:Y:S01]  /*5320*/  IMAD.MOV R7, RZ, RZ, -R7 ;  /* 0x000000ffff077224 */ /* 0x008fe200078e0a07 */
[----:B------:R-:W-:Y:S01]  /*5330*/  SHF.R.U32.HI R3, RZ, R6, R3 ;  /* 0x00000006ff037219 */ /* 0x000fe20000011603 */
[----:B------:R-:W-:-:S04]  /*5340*/  FMUL R6, R0, UR4 ;  /* 0x0000000400067c20 */ /* 0x000fc80008400000 */
[----:B------:R-:W1:Y:S01]  /*5350*/  LDC R21, c[0x0][0x148] ;  /* 0x00005200ff157b82 */ /* 0x000e620000000800 */
[----:B------:R3:W0:Y:S01]  /*5360*/  F2I.U32.TRUNC.NTZ R14, R6 ;  /* 0x00000006000e7305 */ /* 0x000622000020f000 */
[-CC-:B--2---:R-:W-:Y:S02]  /*5370*/  SHF.R.U64 R13, R10, R8.reuse, R3.reuse ;  /* 0x000000080a0d7219 */ /* 0x184fe40000001203 */
[----:B------:R-:W-:-:S04]  /*5380*/  SHF.R.U32.HI R0, RZ, R8, R3 ;  /* 0x00000008ff007219 */ /* 0x000fc80000011603 */
[----:B------:R-:W2:Y:S01]  /*5390*/  LDC R20, c[0x0][0x648] ;  /* 0x00019200ff147b82 */ /* 0x000ea20000000800 */
[-CC-:B----4-:R-:W-:Y:S02]  /*53a0*/  SHF.R.U64 R15, R13, R11.reuse, R0.reuse ;  /* 0x0000000b0d0f7219 */ /* 0x190fe40000001200 */
[----:B------:R-:W-:-:S03]  /*53b0*/  SHF.R.U32.HI R5, RZ, R11, R0 ;  /* 0x0000000bff057219 */ /* 0x000fc60000011600 */
[----:B------:R-:W-:Y:S02]  /*53c0*/  IMAD.MOV.U32 R4, RZ, RZ, R15 ;  /* 0x000000ffff047224 */ /* 0x000fe400078e000f */
[----:B------:R-:W4:Y:S01]  /*53d0*/  LDC R26, c[0x0][0x638] ;  /* 0x00018e00ff1a7b82 */ /* 0x000f220000000800 */
[----:B0-----:R-:W-:-:S07]  /*53e0*/  IMAD R22, R9, R7, R12 ;  /* 0x0000000709167224 */ /* 0x001fce00078e020c */
[----:B------:R-:W0:Y:S08]  /*53f0*/  LDC R27, c[0x0][0x610] ;  /* 0x00018400ff1b7b82 */ /* 0x000e300000000800 */
[----:B------:R-:W0:Y:S01]  /*5400*/  LDC R28, c[0x0][0x600] ;  /* 0x00018000ff1c7b82 */ /* 0x000e220000000800 */
[----:B-123--:R-:W-:Y:S05]  /*5410*/  @!P0 BRA `(.L_x_101) ;  /* 0x0000000000288947 */ /* 0x00efea0003800000 */
[----:B------:R-:W1:Y:S02]  /*5420*/  LDC R0, c[0x0][0x64c] ;  /* 0x00019300ff007b82 */ /* 0x000e640000000800 */
[----:B-1----:R-:W-:-:S05]  /*5430*/  IADD3 R3, P0, R15, R0, RZ ;  /* 0x000000000f037210 */ /* 0x002fca0007f1e0ff */
        /* <DEDUP_REMOVED lines=8> */
.L_x_101:
[----:B------:R-:W-:Y:S01]  /*54c0*/  ISETP.NE.AND P0, PT, R2, 0x1, PT ;  /* 0x000000010200780c */ /* 0x000fe20003f05270 */
[----:B------:R-:W-:Y:S01]  /*54d0*/  IMAD.MOV R14, RZ, RZ, -R14 ;  /* 0x000000ffff0e7224 */ /* 0x000fe200078e0a0e */
[----:B------:R-:W-:Y:S02]  /*54e0*/  SHF.R.U64 R0, R4, R20, R5 ;  /* 0x0000001404007219 */ /* 0x000fe40000001205 */
[----:B------:R-:W-:Y:S02]  /*54f0*/  LOP3.LUT R3, R13, R70, RZ, 0xc0, !PT ;  /* 0x000000460d037212 */ /* 0x000fe400078ec0ff */
[----:B------:R-:W-:Y:S01]  /*5500*/  LOP3.LUT R5, R10, R69, RZ, 0xc0, !PT ;  /* 0x000000450a057212 */ /* 0x000fe200078ec0ff */
[----:B------:R-:W-:Y:S02]  /*5510*/  IMAD.MOV R4, RZ, RZ, -R0 ;  /* 0x000000ffff047224 */ /* 0x000fe400078e0a00 */
[----:B------:R-:W-:Y:S02]  /*5520*/  IMAD R3, R66, R0, R3 ;  /* 0x0000000042037224 */ /* 0x000fe400078e0203 */
[----:B----4-:R-:W-:-:S02]  /*5530*/  IMAD R0, R4, R26, R15 ;  /* 0x0000001a04007224 */ /* 0x010fc400078e020f */
[----:B------:R-:W-:Y:S02]  /*5540*/  @P0 IMAD R22, R21, R14, R18 ;  /* 0x0000000e15160224 */ /* 0x000fe400078e0212 */
[----:B------:R-:W-:Y:S02]  /*5550*/  IMAD.MOV.U32 R4, RZ, RZ, 0x1 ;  /* 0x00000001ff047424 */ /* 0x000fe400078e00ff */
[----:B0-----:R-:W-:Y:S02]  /*5560*/  IMAD R22, R3, R27, R22 ;  /* 0x0000001b03167224 */ /* 0x001fe400078e0216 */
[----:B------:R-:W-:Y:S01]  /*5570*/  IMAD R3, R0, R28, R5 ;  /* 0x0000001c00037224 */ /* 0x000fe200078e0205 */
[----:B------:R-:W-:-:S04]  /*5580*/  PRMT R0, R4, 0x7610, R0 ;  /* 0x0000761004007816 */ /* 0x000fc80000000000 */
[----:B------:R-:W-:Y:S02]  /*5590*/  SEL R18, R3, R22, !P0 ;  /* 0x0000001603127207 */ /* 0x000fe40004000000 */
[----:B------:R-:W-:-:S07]  /*55a0*/  SEL R22, R22, R3, !P0 ;  /* 0x0000000316167207 */ /* 0x000fce0004000000 */
.L_x_99:
[----:B------:R-:W-:Y:S01]  /*55b0*/  LOP3.LUT P0, RZ, R0, 0xff, RZ, 0xc0, !PT ;  /* 0x000000ff00ff7812 */ /* 0x000fe2000780c0ff */
[----:B------:R-:W-:Y:S01]  /*55c0*/  UIMAD.WIDE.U32 UR4, UR36, -0x55555555, URZ ;  /* 0xaaaaaaab240478a5 */ /* 0x000fe2000f8e003f */
[----:B------:R-:W-:-:S03]  /*55d0*/  LOP3.LUT R75, R75, 0x1, RZ, 0x3c, !PT ;  /* 0x000000014b4b7812 */ /* 0x000fc600078e3cff */
[----:B------:R-:W-:-:S04]  /*55e0*/  USHF.R.U32.HI UR4, URZ, 0x1, UR5 ;  /* 0x000000013f047899 */ /* 0x000fc80008011605 */
[----:B------:R-:W-:-:S04]  /*55f0*/  UIMAD UR36, UR4, -0x3, UR36 ;  /* 0xfffffffd042478a4 */ /* 0x000fc8000f8e0224 */
[----:B------:R-:W-:Y:S08]  /*5600*/  @P0 BRA `(.L_x_102) ;  /* 0xffffffc000740947 */ /* 0x000ff0000383ffff */
[----:B------:R-:W-:Y:S05]  /*5610*/  EXIT ;  /* 0x000000000000794d */ /* 0x000fea0003800000 */
.L_x_17:
[----:B------:R-:W-:-:S08]  /*5620*/  ISETP.NE.AND P0, PT, R9, RZ, PT ;  /* 0x000000ff0900720c */ /* 0x000fd00003f05270 */
[----:B0-----:R-:W0:-:S00]  /*5630*/  USETMAXREG.DEALLOC.CTAPOOL 0x28 ;  /* 0x00000028000079c8 */ /* 0x001e0000080e0500 */
[----:B------:R-:W-:Y:S05]  /*5640*/  @P0 EXIT ;  /* 0x000000000000094d */ /* 0x000fea0003800000 */
[----:B0-----:R-:W-:Y:S01]  /*5650*/  LOP3.LUT P0, RZ, R3, 0xff, RZ, 0xc0, !PT ;  /* 0x000000ff03ff7812 */ /* 0x001fe2000780c0ff */
[----:B------:R-:W-:Y:S02]  /*5660*/  IMAD.MOV.U32 R3, RZ, RZ, 0x1 ;  /* 0x00000001ff037424 */ /* 0x000fe400078e00ff */
[----:B------:R-:W-:-:S10]  /*5670*/  IMAD.MOV.U32 R8, RZ, RZ, RZ ;  /* 0x000000ffff087224 */ /* 0x000fd400078e00ff */
[----:B------:R-:W-:Y:S05]  /*5680*/  @!P0 BRA `(.L_x_103) ;  /* 0x0000000c00ec8947 */ /* 0x000fea0003800000 */
[----:B------:R-:W0:Y:S01]  /*5690*/  S2UR UR7, SR_CgaCtaId ;  /* 0x00000000000779c3 */ /* 0x000e220000008800 */
[----:B------:R-:W-:Y:S01]  /*56a0*/  UMOV UR9, 0x1 ;  /* 0x0000000100097882 */ /* 0x000fe20000000000 */
[----:B------:R-:W-:Y:S01]  /*56b0*/  LOP3.LUT P0, RZ, R4, 0x1f, RZ, 0xc0, !PT ;  /* 0x0000001f04ff7812 */ /* 0x000fe2000780c0ff */
[----:B------:R-:W-:Y:S01]  /*56c0*/  ULDC UR5, c[0x0][0x658] ;  /* 0x0001960000057ab9 */ /* 0x000fe20000000800 */
[----:B------:R-:W-:Y:S01]  /*56d0*/  UMOV UR8, 0xffffffff ;  /* 0xffffffff00087882 */ /* 0x000fe20000000000 */
[----:B------:R-:W-:Y:S01]  /*56e0*/  BSSY B0, `(.L_x_103) ;  /* 0x00000f5000007945 */ /* 0x000fe20003800000 */
[----:B------:R-:W-:Y:S01]  /*56f0*/  USHF.L.U32 UR8, UR8, UR5, URZ ;  /* 0x0000000508087299 */ /* 0x000fe2000800063f */
[C---:B------:R-:W-:Y:S01]  /*5700*/  ISETP.NE.AND P2, PT, R5.reuse, RZ, PT ;  /* 0x000000ff0500720c */ /* 0x040fe20003f45270 */
[----:B------:R-:W-:Y:S01]  /*5710*/  UMOV UR30, 0x5 ;  /* 0x00000005001e7882 */ /* 0x000fe20000000000 */
[----:B------:R-:W-:Y:S01]  /*5720*/  ISETP.NE.OR P0, PT, R5, RZ, !P0 ;  /* 0x000000ff0500720c */ /* 0x000fe20004705670 */
[----:B------:R-:W-:Y:S01]  /*5730*/  IMAD.MOV.U32 R10, RZ, RZ, 0x1 ;  /* 0x00000001ff0a7424 */ /* 0x000fe200078e00ff */
[----:B------:R-:W-:Y:S01]  /*5740*/  LOP3.LUT R9, R23, 0x2, RZ, 0xfc, !PT ;  /* 0x0000000217097812 */ /* 0x000fe200078efcff */
[----:B------:R-:W-:Y:S01]  /*5750*/  IMAD.MOV.U32 R3, RZ, RZ, 0x1 ;  /* 0x00000001ff037424 */ /* 0x000fe200078e00ff */
[----:B------:R-:W-:Y:S01]  /*5760*/  ULDC UR4, c[0x0][0x600] ;  /* 0x0001800000047ab9 */ /* 0x000fe20000000800 */
[----:B------:R-:W-:Y:S01]  /*5770*/  IMAD.MOV.U32 R8, RZ, RZ, RZ ;  /* 0x000000ffff087224 */ /* 0x000fe200078e00ff */
[----:B------:R-:W-:-:S02]  /*5780*/  UIADD3 UR38, UR37, 0x1, URZ ;  /* 0x0000000125267890 */ /* 0x000fc4000fffe03f */
[----:B------:R-:W-:Y:S02]  /*5790*/  UIADD3 UR4, UR4, -0x1, URZ ;  /* 0xffffffff04047890 */ /* 0x000fe4000fffe03f */
[----:B------:R-:W-:Y:S02]  /*57a0*/  USHF.L.U32 UR5, UR9, UR5, URZ ;  /* 0x0000000509057299 */ /* 0x000fe4000800063f */
[----:B------:R-:W-:Y:S02]  /*57b0*/  ULOP3.LUT UR21, URZ, UR8, URZ, 0x33, !UPT ;  /* 0x000000083f157292 */ /* 0x000fe4000f8e333f */
[----:B0-----:R-:W-:Y:S02]  /*57c0*/  ULOP3.LUT UR6, UR7, 0x1, URZ, 0xc0, !UPT ;  /* 0x0000000107067892 */ /* 0x001fe4000f8ec03f */
[----:B------:R-:W-:Y:S02]  /*57d0*/  USHF.R.U32.HI UR39, URZ, 0x1, UR7 ;  /* 0x000000013f277899 */ /* 0x000fe40008011607 */
[----:B------:R-:W-:-:S02]  /*57e0*/  USHF.L.U32 UR13, UR7, 0x5, URZ ;  /* 0x00000005070d7899 */ /* 0x000fc4000800063f */
[----:B------:R-:W-:Y:S02]  /*57f0*/  USHF.L.U32 UR45, UR7, 0xa, URZ ;  /* 0x0000000a072d7899 */ /* 0x000fe4000800063f */
[----:B------:R-:W-:Y:S02]  /*5800*/  ULOP3.LUT UR7, UR7, 0xfffffffe, URZ, 0xc0, !UPT ;  /* 0xfffffffe07077892 */ /* 0x000fe4000f8ec03f */
[----:B------:R-:W-:Y:S02]  /*5810*/  UISETP.GT.U32.AND UP0, UPT, UR6, 0xffff, UPT ;  /* 0x0000ffff0600788c */ /* 0x000fe4000bf04070 */
[----:B------:R-:W-:Y:S02]  /*5820*/  USHF.L.U32 UR29, UR9, UR7, URZ ;  /* 0x00000007091d7299 */ /* 0x000fe4000800063f */
[----:B------:R-:W-:Y:S02]  /*5830*/  ULOP3.LUT UR7, UR7, 0x1, URZ, 0xfc, !UPT ;  /* 0x0000000107077892 */ /* 0x000fe4000f8efc3f */
[----:B------:R-:W-:-:S02]  /*5840*/  USEL UR6, UR6, 0xffff, !UP0 ;  /* 0x0000ffff06067887 */ /* 0x000fc4000c000000 */
[----:B------:R-:W-:Y:S02]  /*5850*/  USHF.L.U32 UR7, UR9, UR7, URZ ;  /* 0x0000000709077299 */ /* 0x000fe4000800063f */
[----:B------:R-:W-:Y:S02]  /*5860*/  ULOP3.LUT UR6, UR6, 0xffff, URZ, 0xc0, !UPT ;  /* 0x0000ffff06067892 */ /* 0x000fe4000f8ec03f */
[----:B------:R-:W-:Y:S02]  /*5870*/  ULOP3.LUT UR29, UR29, UR7, URZ, 0xfc, !UPT ;  /* 0x000000071d1d7292 */ /* 0x000fe4000f8efc3f */
[----:B------:R-:W-:Y:S02]  /*5880*/  USHF.L.U32 UR30, UR30, UR6, URZ ;  /* 0x000000061e1e7299 */ /* 0x000fe4000800063f */
[----:B------:R-:W-:Y:S01]  /*5890*/  ULOP3.LUT UR13, UR13, 0x20, URZ, 0xc0, !UPT ;  /* 0x000000200d0d7892 */ /* 0x000fe2000f8ec03f */
[----:B------:R-:W-:-:S11]  /*58a0*/  ULDC.64 UR6, c[0x0][0x198] ;  /* 0x0000660000067ab9 */ /* 0x000fd60000000a00 */
.L_x_115:
[----:B------:R-:W-:-:S03]  /*58b0*/  UMOV UR8, 0xffffffff ;  /* 0xffffffff00087882 */ /* 0x000fc60000000000 */
[----:B------:R-:W-:Y:S05]  /*58c0*/  BRA.DIV UR8, `(.L_x_104) ;  /* 0x0000001208547947 */ /* 0x000fea000b800000 */
[----:B------:R-:W-:-:S13]  /*58d0*/  ELECT P6, URZ, PT ;  /* 0x00000000003f782f */ /* 0x000fda00038c0000 */
.L_x_127:
[----:B------:R-:W0:Y:S01]  /*58e0*/  LDC R4, c[0x0][0x28c] ;  /* 0x0000a300ff047b82 */ /* 0x000e220000000800 */
[----:B------:R-:W-:Y:S01]  /*58f0*/  BSSY B1, `(.L_x_105) ;  /* 0x000005f000017945 */ /* 0x000fe20003800000 */
[----:B0-----:R-:W-:-:S13]  /*5900*/  ISETP.LT.OR P6, PT, R4, 0x1, !P6 ;  /* 0x000000010400780c */ /* 0x001fda00077c1670 */
[----:B------:R-:W-:Y:S05]  /*5910*/  @P6 BRA `(.L_x_106) ;  /* 0x0000000400706947 */ /* 0x000fea0003800000 */
[----:B------:R-:W-:Y:S01]  /*5920*/  LEA R22, R22, UR39, 0x1 ;  /* 0x0000002716167c11 */ /* 0x000fe2000f8e08ff */
[----:B------:R-:W-:Y:S01]  /*5930*/  IMAD.MOV.U32 R13, RZ, RZ, RZ ;  /* 0x000000ffff0d7224 */ /* 0x000fe200078e00ff */
[----:B------:R-:W-:Y:S01]  /*5940*/  LEA R18, R18, UR13, 0x6 ;  /* 0x0000000d12127c11 */ /* 0x000fe2000f8e30ff */
[----:B------:R-:W-:Y:S02]  /*5950*/  IMAD.U32 R14, RZ, RZ, UR38 ;  /* 0x00000026ff0e7e24 */ /* 0x000fe4000f8e00ff */
[----:B------:R-:W-:Y:S02]  /*5960*/  IMAD.MOV.U32 R4, RZ, RZ, R3 ;  /* 0x000000ffff047224 */ /* 0x000fe400078e0003 */
[----:B------:R-:W-:Y:S02]  /*5970*/  IMAD.MOV.U32 R5, RZ, RZ, R8 ;  /* 0x000000ffff057224 */ /* 0x000fe400078e0008 */
[----:B------:R-:W-:-:S07]  /*5980*/  IMAD.SHL.U32 R22, R22, 0x20, RZ ;  /* 0x0000002016167824 */ /* 0x000fce00078e00ff */
.L_x_110:
[----:B------:R-:W0:Y:S01]  /*5990*/  S2R R7, SR_CgaCtaId ;  /* 0x0000000000077919 */ /* 0x000e220000008800 */
[----:B------:R-:W-:-:S04]  /*59a0*/  MOV R6, 0x400 ;  /* 0x0000040000067802 */ /* 0x000fc80000000f00 */
[----:B0-----:R-:W-:Y:S02]  /*59b0*/  LEA R12, R7, R6, 0x18 ;  /* 0x00000006070c7211 */ /* 0x001fe400078ec0ff */
[----:B------:R-:W-:Y:S01]  /*59c0*/  SHF.L.U32 R6, R4, 0x1f, RZ ;  /* 0x0000001f04067819 */ /* 0x000fe200000006ff */
[----:B------:R-:W0:Y:S02]  /*59d0*/  @!P2 LDC R7, c[0x0][0x500] ;  /* 0x00014000ff07ab82 */ /* 0x000e240000000800 */
[----:B------:R-:W-:-:S04]  /*59e0*/  IMAD R11, R5, 0x8, R12 ;  /* 0x00000008050b7824 */ /* 0x000fc800078e020c */
[----:B------:R-:W1:Y:S02]  /*59f0*/  SYNCS.PHASECHK.TRANS64.TRYWAIT P1, [R11+URZ+0x18], R6 ;  /* 0x000018060b0075a7 */ /* 0x000e64000802017f */
[----:B-1----:R-:W-:Y:S05]  /*5a00*/  @!P1 BRA `(.L_x_107) ;  /* 0x0000001000249947 */ /* 0x002fea0003800000 */
.L_x_128:
[----:B-1----:R-:W-:Y:S01]  /*5a10*/  PRMT R6, R9, 0x9910, RZ ;  /* 0x0000991009067816 */ /* 0x002fe200000000ff */
[----:B0-----:R0:W-:Y:S03]  /*5a20*/  @!P2 SYNCS.ARRIVE.TRANS64 RZ, [R11+URZ], R7 ;  /* 0x000000070bffa9a7 */ /* 0x0011e6000800003f */
[----:B------:R-:W-:-:S13]  /*5a30*/  ISETP.NE.AND P1, PT, R6, 0x2, PT ;  /* 0x000000020600780c */ /* 0x000fda0003f25270 */
[----:B0-----:R-:W-:Y:S05]  /*5a40*/  @P1 BRA `(.L_x_108) ;  /* 0x0000000000041947 */ /* 0x001fea0003800000 */
[----:B------:R-:W-:Y:S01]  /*5a50*/  BPT.TRAP 0x1 ;  /* 0x000000040000795c */ /* 0x000fe20000300000 */
.L_x_108:
[----:B------:R-:W-:Y:S05]  /*5a60*/  @P0 BRA `(.L_x_109) ;  /* 0x0000000000040947 */ /* 0x000fea0003800000 */
[----:B------:R-:W-:Y:S01]  /*5a70*/  BPT.TRAP 0x1 ;  /* 0x000000040000795c */ /* 0x000fe20000300000 */
.L_x_109:
[----:B------:R-:W-:Y:S01]  /*5a80*/  R2UR UR8, R5 ;  /* 0x00000000050872ca */ /* 0x000fe200000e0000 */
[----:B------:R-:W-:Y:S01]  /*5a90*/  UIADD3 UR46, UP0, UR6, 0xf0, URZ ;  /* 0x000000f0062e7890 */ /* 0x000fe2000ff1e03f */
[----:B------:R-:W-:Y:S01]  /*5aa0*/  R2UR UR18, R12 ;  /* 0x000000000c1272ca */ /* 0x000fe200000e0000 */
[----:B------:R-:W-:Y:S01]  /*5ab0*/  UPRMT UR53, URZ, 0x5410, UR30 ;  /* 0x000054103f357896 */ /* 0x000fe2000800001e */
[----:B------:R-:W-:Y:S01]  /*5ac0*/  R2UR UR10, R13 ;  /* 0x000000000d0a72ca */ /* 0x000fe200000e0000 */
[----:B------:R-:W-:Y:S01]  /*5ad0*/  UIADD3.X UR47, URZ, UR7, URZ, UP0, !UPT ;  /* 0x000000073f2f7290 */ /* 0x000fe200087fe43f */
[----:B------:R-:W-:Y:S01]  /*5ae0*/  R2UR UR9, R11 ;  /* 0x000000000b0972ca */ /* 0x000fe200000e0000 */
[----:B------:R-:W-:Y:S01]  /*5af0*/  VIADD R14, R14, 0xffffffff ;  /* 0xffffffff0e0e7836 */ /* 0x000fe20000000000 */
[----:B------:R-:W-:Y:S01]  /*5b00*/  R2UR UR11, R22 ;  /* 0x00000000160b72ca */ /* 0x000fe200000e0000 */
[----:B------:R-:W-:Y:S01]  /*5b10*/  UIADD3 UR22, UP1, UR6, 0x1f0, URZ ;  /* 0x000001f006167890 */ /* 0x000fe2000ff3e03f */
[----:B------:R-:W-:Y:S01]  /*5b20*/  R2UR UR12, R19 ;  /* 0x00000000130c72ca */ /* 0x000fe200000e0000 */
[----:B------:R-:W-:Y:S01]  /*5b30*/  UMOV UR14, 0x0 ;  /* 0x00000000000e7882 */ /* 0x000fe20000000000 */
[----:B------:R-:W-:Y:S01]  /*5b40*/  R2UR UR35, R18 ;  /* 0x00000000122372ca */ /* 0x000fe200000e0000 */
[----:B------:R-:W-:Y:S01]  /*5b50*/  USHF.L.U32 UR8, UR8, 0xd, URZ ;  /* 0x0000000d08087899 */ /* 0x000fe2000800063f */
[----:B------:R-:W-:Y:S01]  /*5b60*/  ISETP.GT.AND P3, PT, R14, 0x1, PT ;  /* 0x000000010e00780c */ /* 0x000fe20003f64270 */
[----:B------:R-:W-:Y:S01]  /*5b70*/  UMOV UR15, 0x10000000 ;  /* 0x10000000000f7882 */ /* 0x000fe20000000000 */
[----:B------:R-:W-:Y:S01]  /*5b80*/  UIADD3.X UR23, URZ, UR7, URZ, UP1, !UPT ;  /* 0x000000073f177290 */ /* 0x000fe20008ffe43f */
[----:B------:R-:W-:Y:S01]  /*5b90*/  VIADD R5, R5, 0x1 ;  /* 0x0000000105057836 */ /* 0x000fe20000000000 */
[----:B------:R-:W-:Y:S01]  /*5ba0*/  ULEA UR16, UR39, UR8, 0xa ;  /* 0x0000000827107291 */ /* 0x000fe2000f8e503f */
[----:B------:R-:W-:Y:S01]  /*5bb0*/  VIADD R13, R13, 0x80 ;  /* 0x000000800d0d7836 */ /* 0x000fe20000000000 */
[----:B------:R-:W-:-:S02]  /*5bc0*/  ULOP3.LUT UR8, UR8, 0x400, UR45, 0xf8, !UPT ;  /* 0x0000040008087892 */ /* 0x000fc4000f8ef82d */
[----:B------:R-:W-:Y:S01]  /*5bd0*/  ULEA UR16, UR16, UR18, 0x2 ;  /* 0x0000001210107291 */ /* 0x000fe2000f8e103f */
[C---:B------:R-:W-:Y:S01]  /*5be0*/  ISETP.NE.AND P1, PT, R5.reuse, 0x3, PT ;  /* 0x000000030500780c */ /* 0x040fe20003f25270 */
[----:B------:R-:W-:Y:S02]  /*5bf0*/  ULEA UR18, UR8, UR18, 0x2 ;  /* 0x0000001208127291 */ /* 0x000fe4000f8e103f */
[----:B------:R-:W-:Y:S01]  /*5c00*/  UIADD3 UR8, UR16, 0x100, URZ ;  /* 0x0000010010087890 */ /* 0x000fe2000fffe03f */
[----:B------:R-:W-:Y:S01]  /*5c10*/  SEL R7, RZ, 0x1, P1 ;  /* 0x00000001ff077807 */ /* 0x000fe20000800000 */
[----:B------:R-:W-:Y:S01]  /*5c20*/  UIADD3 UR58, UR10, 0x20, URZ ;  /* 0x000000200a3a7890 */ /* 0x000fe2000fffe03f */
[----:B------:R-:W-:Y:S01]  /*5c30*/  SEL R5, R5, RZ, P1 ;  /* 0x000000ff05057207 */ /* 0x000fe20000800000 */
[----:B------:R-:W-:Y:S01]  /*5c40*/  UIADD3 UR56, UR16, 0x2100, URZ ;  /* 0x0000210010387890 */ /* 0x000fe2000fffe03f */
[----:B------:R-:W-:Y:S01]  /*5c50*/  LOP3.LUT R4, R4, R7, RZ, 0x3c, !PT ;  /* 0x0000000704047212 */ /* 0x000fe200078e3cff */
[----:B------:R-:W-:-:S02]  /*5c60*/  UIADD3 UR50, UR10, 0x40, URZ ;  /* 0x000000400a327890 */ /* 0x000fc4000fffe03f */
[----:B------:R-:W-:Y:S01]  /*5c70*/  UIADD3 UR48, UR16, 0x4100, URZ ;  /* 0x0000410010307890 */ /* 0x000fe2000fffe03f */
[----:B------:R0:W-:Y:S01]  /*5c80*/  UTMALDG.3D.MULTICAST [UR8], [UR46], UR53, desc[UR14] ;  /* 0x00000e082e0073b4 */ /* 0x0001e20008011835 */
[----:B------:R-:W-:Y:S02]  /*5c90*/  UIADD3 UR42, UR10, 0x60, URZ ;  /* 0x000000600a2a7890 */ /* 0x000fe4000fffe03f */
[----:B------:R-:W-:Y:S02]  /*5ca0*/  UIADD3 UR40, UR16, 0x6100, URZ ;  /* 0x0000610010287890 */ /* 0x000fe4000fffe03f */
[----:B------:R-:W-:Y:S02]  /*5cb0*/  UPRMT UR31, URZ, 0x5410, UR29 ;  /* 0x000054103f1f7896 */ /* 0x000fe4000800001d */
[----:B------:R-:W-:Y:S02]  /*5cc0*/  UIADD3 UR32, UR18, 0x18100, URZ ;  /* 0x0001810012207890 */ /* 0x000fe4000fffe03f */
[----:B------:R-:W-:-:S02]  /*5cd0*/  UIADD3 UR24, UR18, 0x1a100, URZ ;  /* 0x0001a10012187890 */ /* 0x000fc4000fffe03f */
[----:B------:R-:W-:Y:S01]  /*5ce0*/  UIADD3 UR16, UR18, 0x1c100, URZ ;  /* 0x0001c10012107890 */ /* 0x000fe2000fffe03f */
[----:B------:R-:W-:Y:S01]  /*5cf0*/  UMOV UR57, UR9 ;  /* 0x0000000900397c82 */ /* 0x000fe20008000000 */
        /* <DEDUP_REMOVED lines=8> */
[----:B------:R1:W-:Y:S01]  /*5d80*/  UTMALDG.3D.MULTICAST [UR56], [UR46], UR53, desc[UR14] ;  /* 0x00000e382e0073b4 */ /* 0x0003e20008011835 */
[----:B------:R-:W-:Y:S01]  /*5d90*/  UMOV UR33, UR9 ;  /* 0x0000000900217c82 */ /* 0x000fe20008000000 */
[----:B------:R-:W-:Y:S01]  /*5da0*/  UMOV UR34, UR10 ;  /* 0x0000000a00227c82 */ /* 0x000fe20008000000 */
[----:B------:R-:W-:Y:S01]  /*5db0*/  UMOV UR36, UR12 ;  /* 0x0000000c00247c82 */ /* 0x000fe20008000000 */
[----:B0-----:R-:W-:Y:S01]  /*5dc0*/  UIADD3 UR8, UR18, 0x1e100, URZ ;  /* 0x0001e10012087890 */ /* 0x001fe2000fffe03f */
[----:B------:R-:W-:Y:S01]  /*5dd0*/  UMOV UR25, UR9 ;  /* 0x0000000900197c82 */ /* 0x000fe20008000000 */
[----:B------:R-:W-:Y:S01]  /*5de0*/  UMOV UR27, UR35 ;  /* 0x00000023001b7c82 */ /* 0x000fe20008000000 */
[----:B------:R1:W-:Y:S01]  /*5df0*/  UTMALDG.3D.MULTICAST [UR48], [UR46], UR53, desc[UR14] ;  /* 0x00000e302e0073b4 */ /* 0x0003e20008011835 */
        /* <DEDUP_REMOVED lines=9> */
[----:B------:R1:W-:Y:S01]  /*5e90*/  UTMALDG.3D.MULTICAST [UR32], [UR22], UR31, desc[UR14] ;  /* 0x00000e20160073b4 */ /* 0x0003e2000801181f */
[----:B------:R1:W-:Y:S01]  /*5ea0*/  UTMALDG.3D.MULTICAST [UR24], [UR22], UR31, desc[UR14] ;  /* 0x00000e18160073b4 */ /* 0x0003e2000801181f */
[----:B------:R1:W-:Y:S01]  /*5eb0*/  UTMALDG.3D.MULTICAST [UR16], [UR22], UR31, desc[UR14] ;  /* 0x00000e10160073b4 */ /* 0x0003e2000801181f */
[----:B------:R1:W-:Y:S02]  /*5ec0*/  UTMALDG.3D.MULTICAST [UR8], [UR22], UR31, desc[UR14] ;  /* 0x00000e08160073b4 */ /* 0x0003e4000801181f */
[----:B-1----:R-:W-:Y:S05]  /*5ed0*/  @P3 BRA `(.L_x_110) ;  /* 0xfffffff800ac3947 */ /* 0x002fea000383ffff */
.L_x_106:
[----:B------:R-:W-:Y:S05]  /*5ee0*/  BSYNC B1 ;  /* 0x0000000000017941 */ /* 0x000fea0003800000 */
.L_x_105:
[----:B------:R-:W2:Y:S01]  /*5ef0*/  LDL.64 R20, [R1] ;  /* 0x0000000001147983 */ /* 0x000ea20000100a00 */
[----:B------:R-:W-:Y:S01]  /*5f00*/  LOP3.LUT P4, RZ, R10, 0xff, RZ, 0xc0, !PT ;  /* 0x000000ff0aff7812 */ /* 0x000fe2000788c0ff */
[----:B------:R-:W-:Y:S01]  /*5f10*/  VIADD R7, R8, UR37 ;  /* 0x0000002508077c36 */ /* 0x000fe20008000000 */
[----:B------:R-:W-:Y:S01]  /*5f20*/  ULDC.64 UR8, c[0x0][0x650] ;  /* 0x0001940000087ab9 */ /* 0x000fe20000000a00 */
[----:B------:R-:W-:Y:S01]  /*5f30*/  IMAD.U32 R8, RZ, RZ, UR37 ;  /* 0x00000025ff087e24 */ /* 0x000fe2000f8e00ff */
[----:B------:R-:W-:Y:S01]  /*5f40*/  UISETP.GE.U32.AND UP0, UPT, UR37, 0x3, UPT ;  /* 0x000000032500788c */ /* 0x000fe2000bf06070 */
[----:B------:R-:W-:Y:S01]  /*5f50*/  BSSY B1, `(.L_x_111) ;  /* 0x000006b000017945 */ /* 0x000fe20003800000 */
[----:B------:R-:W-:Y:S01]  /*5f60*/  ISETP.GT.U32.AND P1, PT, R7, 0x2, PT ;  /* 0x000000020700780c */ /* 0x000fe20003f24070 */
[----:B------:R-:W-:Y:S01]  /*5f70*/  IMAD.MOV.U32 R22, RZ, RZ, -0x1 ;  /* 0xffffffffff167424 */ /* 0x000fe200078e00ff */
[----:B------:R-:W-:Y:S01]  /*5f80*/  PRMT R10, RZ, 0x7610, R10 ;  /* 0x00007610ff0a7816 */ /* 0x000fe2000000000a */
[----:B------:R-:W-:Y:S01]  /*5f90*/  IMAD.MOV.U32 R18, RZ, RZ, -0x1 ;  /* 0xffffffffff127424 */ /* 0x000fe200078e00ff */
[----:B------:R-:W-:Y:S01]  /*5fa0*/  ISETP.LT.U32.AND P1, PT, R8, 0x3, P1 ;  /* 0x000000030800780c */ /* 0x000fe20000f21070 */
[----:B------:R-:W-:Y:S01]  /*5fb0*/  IMAD.MOV.U32 R19, RZ, RZ, -0x1 ;  /* 0xffffffffff137424 */ /* 0x000fe200078e00ff */
[----:B------:R-:W-:Y:S01]  /*5fc0*/  PLOP3.LUT P3, PT, PT, PT, UP0, 0x80, 0x0 ;  /* 0x000000000000781c */ /* 0x000fe20003f6f008 */
[----:B------:R-:W0:Y:S01]  /*5fd0*/  @P4 S2R R5, SR_CgaCtaId ;  /* 0x0000000000054919 */ /* 0x000e220000008800 */
[----:B------:R-:W-:-:S04]  /*5fe0*/  @P4 MOV R4, 0x400 ;  /* 0x0000040000044802 */ /* 0x000fc80000000f00 */
[----:B0-----:R-:W-:Y:S01]  /*5ff0*/  @P4 LEA R6, R5, R4, 0x18 ;  /* 0x0000000405064211 */ /* 0x001fe200078ec0ff */
[----:B------:R-:W-:Y:S01]  /*6000*/  IMAD.WIDE.U32 R4, R7, -0x55555555, RZ ;  /* 0xaaaaaaab07047825 */ /* 0x000fe200078e00ff */
[----:B------:R-:W-:Y:S02]  /*6010*/  SEL R4, RZ, 0x1, !P1 ;  /* 0x00000001ff047807 */ /* 0x000fe40004800000 */
[----:B------:R0:W-:Y:S02]  /*6020*/  @P4 SYNCS.ARRIVE.TRANS64.A1T0 RZ, [R6+URZ+0x68], RZ ;  /* 0x000068ff06ff49a7 */ /* 0x0001e4000810003f */
[----:B------:R-:W-:Y:S02]  /*6030*/  LOP3.LUT R3, R3, R4, RZ, 0x3c, !PT ;  /* 0x0000000403037212 */ /* 0x000fe400078e3cff */
[----:B------:R-:W-:Y:S02]  /*6040*/  PRMT R4, RZ, 0x7610, R4 ;  /* 0x00007610ff047816 */ /* 0x000fe40000000004 */
[----:B0-----:R-:W-:-:S04]  /*6050*/  SHF.R.U32.HI R6, RZ, 0x1, R5 ;  /* 0x00000001ff067819 */ /* 0x001fc80000011605 */
[----:B------:R-:W-:Y:S01]  /*6060*/  @P3 LOP3.LUT R3, R3, 0x1, R6, 0x78, !PT ;  /* 0x0000000103033812 */ /* 0x000fe200078e7806 */
[----:B------:R-:W-:Y:S01]  /*6070*/  IMAD R8, R6, -0x3, R7 ;  /* 0xfffffffd06087824 */ /* 0x000fe200078e0207 */
[----:B--2---:R-:W-:-:S04]  /*6080*/  IADD3 R16, P4, R16, R20, RZ ;  /* 0x0000001410107210 */ /* 0x004fc80007f9e0ff */
[----:B------:R-:W-:Y:S01]  /*6090*/  ISETP.GE.U32.AND P1, PT, R16, UR8, PT ;  /* 0x0000000810007c0c */ /* 0x000fe2000bf26070 */
[----:B------:R-:W-:-:S05]  /*60a0*/  IMAD.X R17, R17, 0x1, R0, P4 ;  /* 0x0000000111117824 */ /* 0x000fca00020e0600 */
[----:B------:R-:W-:-:S13]  /*60b0*/  ISETP.GE.U32.AND.EX P1, PT, R17, UR9, PT, P1 ;  /* 0x0000000911007c0c */ /* 0x000fda000bf26110 */
[----:B------:R-:W-:Y:S05]  /*60c0*/  @P1 BRA `(.L_x_112) ;  /* 0x00000004004c1947 */ /* 0x000fea0003800000 */
[----:B------:R-:W0:Y:S01]  /*60d0*/  S2R R12, SR_CTAID.X ;  /* 0x00000000000c7919 */ /* 0x000e220000002500 */
[----:B------:R-:W-:Y:S01]  /*60e0*/  ULDC.64 UR8, c[0x0][0x628] ;  /* 0x00018a0000087ab9 */ /* 0x000fe20000000a00 */
[----:B------:R-:W1:Y:S01]  /*60f0*/  LDC R13, c[0x0][0x144] ;  /* 0x00005100ff0d7b82 */ /* 0x000e620000000800 */
[----:B------:R-:W-:Y:S01]  /*6100*/  ISETP.NE.U32.AND P1, PT, RZ, UR8, PT ;  /* 0x00000008ff007c0c */ /* 0x000fe2000bf25070 */
[----:B------:R-:W2:Y:S01]  /*6110*/  S2R R11, SR_CTAID.Y ;  /* 0x00000000000b7919 */ /* 0x000ea20000002600 */
[----:B------:R-:W-:Y:S01]  /*6120*/  ULDC UR10, c[0x0][0x150] ;  /* 0x00005400000a7ab9 */ /* 0x000fe20000000800 */
[----:B------:R-:W-:Y:S01]  /*6130*/  ULDC UR11, c[0x0][0x630] ;  /* 0x00018c00000b7ab9 */ /* 0x000fe20000000800 */
[----:B------:R-:W-:Y:S01]  /*6140*/  ISETP.NE.AND.EX P1, PT, RZ, UR9, PT, P1 ;  /* 0x00000009ff007c0c */ /* 0x000fe2000bf25310 */
[----:B------:R-:W-:Y:S01]  /*6150*/  IMAD.MOV.U32 R4, RZ, RZ, R16 ;  /* 0x000000ffff047224 */ /* 0x000fe200078e0010 */
[----:B0-----:R-:W-:-:S05]  /*6160*/  I2FP.F32.U32 R5, R12 ;  /* 0x0000000c00057245 */ /* 0x001fca0000201000 */
[----:B------:R-:W-:Y:S01]  /*6170*/  FMUL R14, R5, UR10 ;  /* 0x0000000a050e7c20 */ /* 0x000fe20008400000 */
[----:B------:R-:W-:-:S05]  /*6180*/  IMAD.MOV.U32 R5, RZ, RZ, R17 ;  /* 0x000000ffff057224 */ /* 0x000fca00078e0011 */
[----:B--2---:R-:W-:Y:S05]  /*6190*/  @!P1 BRA `(.L_x_113) ;  /* 0x0000000000289947 */ /* 0x004fea0003800000 */
[----:B------:R-:W-:Y:S02]  /*61a0*/  ULDC UR10, c[0x0][0x634] ;  /* 0x00018d00000a7ab9 */ /* 0x000fe40000000800 */
[----:B------:R-:W-:-:S05]  /*61b0*/  IADD3 R5, P1, R16, UR10, RZ ;  /* 0x0000000a10057c10 */ /* 0x000fca000ff3e0ff */
[----:B------:R-:W-:-:S04]  /*61c0*/  IMAD.X R15, RZ, RZ, R17, P1 ;  /* 0x000000ffff0f7224 */ /* 0x000fc800008e0611 */
[----:B------:R-:W-:-:S04]  /*61d0*/  IMAD.WIDE.U32 R6, R15, UR8, RZ ;  /* 0x000000080f067c25 */ /* 0x000fc8000f8e00ff */
[----:B------:R-:W-:-:S04]  /*61e0*/  IMAD.WIDE.U32 R6, P1, R5, UR9, R6 ;  /* 0x0000000905067c25 */ /* 0x000fc8000f820006 */
[----:B------:R-:W-:-:S04]  /*61f0*/  IMAD.WIDE.U32 R4, R5, UR8, RZ ;  /* 0x0000000805047c25 */ /* 0x000fc8000f8e00ff */
[----:B------:R-:W-:Y:S01]  /*6200*/  IMAD.MOV.U32 R4, RZ, RZ, R7 ;  /* 0x000000ffff047224 */ /* 0x000fe200078e0007 */
[----:B------:R-:W-:Y:S01]  /*6210*/  IADD3 RZ, P3, R5, R6, RZ ;  /* 0x0000000605ff7210 */ /* 0x000fe20007f7e0ff */
[----:B------:R-:W-:-:S04]  /*6220*/  IMAD.X R5, RZ, RZ, RZ, P1 ;  /* 0x000000ffff057224 */ /* 0x000fc800008e06ff */
[----:B------:R-:W-:-:S08]  /*6230*/  IMAD.WIDE.U32.X R4, R15, UR9, R4, P3 ;  /* 0x000000090f047c25 */ /* 0x000fd000098e0404 */
.L_x_113:
[--C-:B------:R-:W-:Y:S01]  /*6240*/  SHF.R.U64 R19, R4, UR11, R5.reuse ;  /* 0x0000000b04137c19 */ /* 0x100fe20008001205 */
[----:B------:R-:W0:Y:S01]  /*6250*/  F2I.U32.TRUNC.NTZ R14, R14 ;  /* 0x0000000e000e7305 */ /* 0x000e22000020f000 */
[----:B------:R-:W-:Y:S01]  /*6260*/  SHF.R.U32.HI R4, RZ, UR11, R5 ;  /* 0x0000000bff047c19 */ /* 0x000fe20008011605 */
[----:B------:R-:W-:Y:S01]  /*6270*/  ULDC.64 UR8, c[0x0][0x620] ;  /* 0x0001880000087ab9 */ /* 0x000fe20000000a00 */
[----:B------:R-:W-:Y:S01]  /*6280*/  IADD3 R7, P1, RZ, -R19, RZ ;  /* 0x80000013ff077210 */ /* 0x000fe20007f3e0ff */
[----:B------:R-:W-:Y:S01]  /*6290*/  ULDC.64 UR10, c[0x0][0x640] ;  /* 0x00019000000a7ab9 */ /* 0x000fe20000000a00 */
[----:B------:R-:W2:Y:S03]  /*62a0*/  LDC R18, c[0x0][0x148] ;  /* 0x00005200ff127b82 */ /* 0x000ea60000000800 */
[----:B------:R-:W-:Y:S01]  /*62b0*/  IMAD.X R4, RZ, RZ, ~R4, P1 ;  /* 0x000000ffff047224 */ /* 0x000fe200008e0e04 */
[----:B------:R-:W-:-:S03]  /*62c0*/  ISETP.NE.U32.AND P1, PT, RZ, UR10, PT ;  /* 0x0000000aff007c0c */ /* 0x000fc6000bf25070 */
[----:B------:R-:W-:Y:S01]  /*62d0*/  IMAD R6, R4, UR8, RZ ;  /* 0x0000000804067c24 */ /* 0x000fe2000f8e02ff */
[----:B------:R-:W-:Y:S01]  /*62e0*/  ISETP.NE.AND.EX P1, PT, RZ, UR11, PT, P1 ;  /* 0x0000000bff007c0c */ /* 0x000fe2000bf25310 */
[----:B------:R-:W-:Y:S01]  /*62f0*/  IMAD.WIDE.U32 R4, R7, UR8, R16 ;  /* 0x0000000807047c25 */ /* 0x000fe2000f8e0010 */
[----:B------:R-:W-:-:S03]  /*6300*/  ULDC UR8, c[0x0][0x618] ;  /* 0x0001860000087ab9 */ /* 0x000fc60000000800 */
[----:B------:R-:W-:Y:S01]  /*6310*/  IMAD R7, R7, UR9, R6 ;  /* 0x0000000907077c24 */ /* 0x000fe2000f8e0206 */
[----:B------:R-:W-:Y:S01]  /*6320*/  ULDC UR9, c[0x0][0x154] ;  /* 0x0000550000097ab9 */ /* 0x000fe20000000800 */
[----:B0-----:R-:W-:Y:S02]  /*6330*/  IMAD.MOV R6, RZ, RZ, -R14 ;  /* 0x000000ffff067224 */ /* 0x001fe400078e0a0e */
[----:B------:R-:W-:Y:S02]  /*6340*/  IMAD.IADD R5, R5, 0x1, R7 ;  /* 0x0000000105057824 */ /* 0x000fe400078e0207 */
[----:B-1----:R-:W-:Y:S01]  /*6350*/  IMAD R12, R13, R6, R12 ;  /* 0x000000060d0c7224 */ /* 0x002fe200078e020c */
[----:B------:R-:W-:Y:S02]  /*6360*/  I2FP.F32.U32 R6, R11 ;  /* 0x0000000b00067245 */ /* 0x000fe40000201000 */
[--C-:B------:R-:W-:Y:S02]  /*6370*/  SHF.R.U64 R13, R4, UR8, R5.reuse ;  /* 0x00000008040d7c19 */ /* 0x100fe40008001205 */
[----:B------:R-:W-:Y:S01]  /*6380*/  SHF.R.U32.HI R4, RZ, UR8, R5 ;  /* 0x00000008ff047c19 */ /* 0x000fe20008011605 */
[----:B------:R-:W-:Y:S01]  /*6390*/  FMUL R6, R6, UR9 ;  /* 0x0000000906067c20 */ /* 0x000fe20008400000 */
[----:B------:R-:W-:-:S02]  /*63a0*/  ULDC UR8, c[0x0][0x608] ;  /* 0x0001820000087ab9 */ /* 0x000fc40000000800 */
[--C-:B------:R-:W-:Y:S01]  /*63b0*/  SHF.R.U64 R15, R13, UR8, R4.reuse ;  /* 0x000000080d0f7c19 */ /* 0x100fe20008001204 */
[----:B------:R0:W1:Y:S01]  /*63c0*/  F2I.U32.TRUNC.NTZ R20, R6 ;  /* 0x0000000600147305 */ /* 0x000062000020f000 */
[----:B------:R-:W-:Y:S01]  /*63d0*/  SHF.R.U32.HI R4, RZ, UR8, R4 ;  /* 0x00000008ff047c19 */ /* 0x000fe20008011604 */
[----:B------:R-:W-:-:S03]  /*63e0*/  ULDC UR8, c[0x0][0x658] ;  /* 0x0001960000087ab9 */ /* 0x000fc60000000800 */
[--C-:B------:R-:W-:Y:S02]  /*63f0*/  SHF.R.U64 R14, R15, UR8, R4.reuse ;  /* 0x000000080f0e7c19 */ /* 0x100fe40008001204 */
[----:B------:R-:W-:-:S03]  /*6400*/  SHF.R.U32.HI R21, RZ, UR8, R4 ;  /* 0x00000008ff157c19 */ /* 0x000fc60008011604 */
[----:B------:R-:W-:Y:S02]  /*6410*/  IMAD.MOV.U32 R4, RZ, RZ, R14 ;  /* 0x000000ffff047224 */ /* 0x000fe400078e000e */
[----:B------:R-:W-:Y:S01]  /*6420*/  IMAD.MOV.U32 R5, RZ, RZ, R21 ;  /* 0x000000ffff057224 */ /* 0x000fe200078e0015 */
[----:B0-----:R-:W-:Y:S06]  /*6430*/  @!P1 BRA `(.L_x_114) ;  /* 0x0000000000289947 */ /* 0x001fec0003800000 */
        /* <DEDUP_REMOVED lines=10> */
.L_x_114:
[----:B------:R-:W-:Y:S01]  /*64e0*/  ISETP.NE.AND P1, PT, R2, 0x1, PT ;  /* 0x000000010200780c */ /* 0x000fe20003f25270 */
[----:B------:R-:W-:Y:S01]  /*64f0*/  ULDC UR8, c[0x0][0x648] ;  /* 0x0001920000087ab9 */ /* 0x000fe20000000800 */
[----:B------:R-:W-:Y:S01]  /*6500*/  LOP3.LUT R15, R15, UR21, RZ, 0xc0, !PT ;  /* 0x000000150f0f7c12 */ /* 0x000fe2000f8ec0ff */
[----:B-1----:R-:W-:Y:S01]  /*6510*/  IMAD.MOV R20, RZ, RZ, -R20 ;  /* 0x000000ffff147224 */ /* 0x002fe200078e0a14 */
[----:B------:R-:W-:Y:S01]  /*6520*/  SHF.R.U64 R4, R4, UR8, R5 ;  /* 0x0000000804047c19 */ /* 0x000fe20008001205 */
[----:B------:R-:W-:Y:S01]  /*6530*/  ULDC UR8, c[0x0][0x638] ;  /* 0x00018e0000087ab9 */ /* 0x000fe20000000800 */
[----:B------:R-:W-:Y:S01]  /*6540*/  LOP3.LUT R13, R13, UR4, RZ, 0xc0, !PT ;  /* 0x000000040d0d7c12 */ /* 0x000fe2000f8ec0ff */
[----:B------:R-:W-:Y:S02]  /*6550*/  ULDC UR9, c[0x0][0x610] ;  /* 0x0001840000097ab9 */ /* 0x000fe40000000800 */
[----:B------:R-:W-:Y:S02]  /*6560*/  IMAD.MOV R5, RZ, RZ, -R4 ;  /* 0x000000ffff057224 */ /* 0x000fe400078e0a04 */
[----:B------:R-:W-:-:S02]  /*6570*/  IMAD R15, R4, UR5, R15 ;  /* 0x00000005040f7c24 */ /* 0x000fc4000f8e020f */
[----:B--2---:R-:W-:Y:S02]  /*6580*/  @P1 IMAD R12, R18, R20, R11 ;  /* 0x00000014120c1224 */ /* 0x004fe400078e020b */
[----:B------:R-:W-:Y:S01]  /*6590*/  IMAD R14, R5, UR8, R14 ;  /* 0x00000008050e7c24 */ /* 0x000fe2000f8e020e */
[----:B------:R-:W-:Y:S01]  /*65a0*/  ULDC UR8, c[0x0][0x600] ;  /* 0x0001800000087ab9 */ /* 0x000fe20000000800 */
[----:B------:R-:W-:Y:S02]  /*65b0*/  IMAD R12, R15, UR9, R12 ;  /* 0x000000090f0c7c24 */ /* 0x000fe4000f8e020c */
[----:B------:R-:W-:Y:S02]  /*65c0*/  IMAD R5, R14, UR8, R13 ;  /* 0x000000080e057c24 */ /* 0x000fe4000f8e020d */
[----:B------:R-:W-:-:S03]  /*65d0*/  IMAD.MOV.U32 R4, RZ, RZ, 0x1 ;  /* 0x00000001ff047424 */ /* 0x000fc600078e00ff */
[----:B------:R-:W-:Y:S02]  /*65e0*/  SEL R18, R5, R12, !P1 ;  /* 0x0000000c05127207 */ /* 0x000fe40004800000 */
[----:B------:R-:W-:-:S07]  /*65f0*/  SEL R22, R12, R5, !P1 ;  /* 0x000000050c167207 */ /* 0x000fce0004800000 */
.L_x_112:
[----:B------:R-:W-:Y:S05]  /*6600*/  BSYNC B1 ;  /* 0x0000000000017941 */ /* 0x000fea0003800000 */
.L_x_111:
[----:B------:R-:W-:-:S13]  /*6610*/  LOP3.LUT P1, RZ, R4, 0xff, RZ, 0xc0, !PT ;  /* 0x000000ff04ff7812 */ /* 0x000fda000782c0ff */
[----:B------:R-:W-:Y:S05]  /*6620*/  @P1 BRA `(.L_x_115) ;  /* 0xfffffff000a01947 */ /* 0x000fea000383ffff */
[----:B------:R-:W-:Y:S05]  /*6630*/  BSYNC B0 ;  /* 0x0000000000007941 */ /* 0x000fea0003800000 */
.L_x_103:
[----:B------:R-:W-:-:S03]  /*6640*/  UMOV UR8, 0xffffffff ;  /* 0xffffffff00087882 */ /* 0x000fc60000000000 */
[----:B------:R-:W-:Y:S05]  /*6650*/  BRA.DIV UR8, `(.L_x_116) ;  /* 0x0000000608247947 */ /* 0x000fea000b800000 */
[----:B------:R-:W-:-:S13]  /*6660*/  ELECT P6, URZ, PT ;  /* 0x00000000003f782f */ /* 0x000fda00038c0000 */
.L_x_131:
[----:B------:R-:W-:Y:S04]  /*6670*/  BSSY B0, `(.L_x_117) ;  /* 0x0000022000007945 */ /* 0x000fe80003800000 */
[----:B------:R-:W-:Y:S05]  /*6680*/  @!P6 BRA `(.L_x_118) ;  /* 0x000000000080e947 */ /* 0x000fea0003800000 */
[----:B------:R-:W-:-:S04]  /*6690*/  LOP3.LUT R23, R23, 0x2, RZ, 0xfc, !PT ;  /* 0x0000000217177812 */ /* 0x000fc800078efcff */
[----:B------:R-:W-:-:S13]  /*66a0*/  ISETP.NE.AND P0, PT, R23, 0x3, PT ;  /* 0x000000031700780c */ /* 0x000fda0003f05270 */
[----:B------:R-:W-:Y:S05]  /*66b0*/  @!P0 BRA `(.L_x_119) ;  /* 0x0000000000048947 */ /* 0x000fea0003800000 */
[----:B------:R-:W-:Y:S01]  /*66c0*/  BPT.TRAP 0x1 ;  /* 0x000000040000795c */ /* 0x000fe20000300000 */
.L_x_119:
[----:B------:R-:W0:Y:S01]  /*66d0*/  S2R R5, SR_CgaCtaId ;  /* 0x0000000000057919 */ /* 0x000e220000008800 */
[----:B------:R-:W-:Y:S02]  /*66e0*/  MOV R0, 0x400 ;  /* 0x0000040000007802 */ /* 0x000fe40000000f00 */
[----:B------:R-:W-:Y:S02]  /*66f0*/  SHF.L.U32 R2, R3, 0x1f, RZ ;  /* 0x0000001f03027819 */ /* 0x000fe400000006ff */
[----:B0-----:R-:W-:-:S05]  /*6700*/  LEA R5, R5, R0, 0x18 ;  /* 0x0000000005057211 */ /* 0x001fca00078ec0ff */
[----:B------:R-:W-:-:S04]  /*6710*/  VIADD R5, R5, 0x18 ;  /* 0x0000001805057836 */ /* 0x000fc80000000000 */
[C---:B------:R-:W-:Y:S02]  /*6720*/  IMAD R7, R8.reuse, 0x8, R5 ;  /* 0x0000000808077824 */ /* 0x040fe400078e0205 */
[----:B------:R-:W-:Y:S02]  /*6730*/  VIADD R8, R8, 0x1 ;  /* 0x0000000108087836 */ /* 0x000fe40000000000 */
[----:B------:R-:W0:Y:S03]  /*6740*/  SYNCS.PHASECHK.TRANS64.TRYWAIT P0, [R7+URZ], R2 ;  /* 0x00000002070075a7 */ /* 0x000e26000800017f */
[----:B------:R-:W-:-:S04]  /*6750*/  ISETP.NE.AND P1, PT, R8, 0x3, PT ;  /* 0x000000030800780c */ /* 0x000fc80003f25270 */
[----:B------:R-:W-:Y:S02]  /*6760*/  SEL R0, RZ, 0x1, P1 ;  /* 0x00000001ff007807 */ /* 0x000fe40000800000 */
[----:B------:R-:W-:Y:S02]  /*6770*/  SEL R8, R8, RZ, P1 ;  /* 0x000000ff08087207 */ /* 0x000fe40000800000 */
[----:B------:R-:W-:-:S03]  /*6780*/  LOP3.LUT R9, R3, R0, RZ, 0x3c, !PT ;  /* 0x0000000003097212 */ /* 0x000fc600078e3cff */
[----:B------:R-:W-:Y:S01]  /*6790*/  IMAD R4, R8, 0x8, R5 ;  /* 0x0000000808047824 */ /* 0x000fe200078e0205 */
[----:B------:R-:W-:Y:S01]  /*67a0*/  SHF.L.U32 R3, R9, 0x1f, RZ ;  /* 0x0000001f09037819 */ /* 0x000fe200000006ff */
[----:B0-----:R-:W-:Y:S06]  /*67b0*/  @!P0 BRA `(.L_x_120) ;  /* 0x0000000000ec8947 */ /* 0x001fec0003800000 */
.L_x_132:
[----:B------:R-:W1:Y:S01]  /*67c0*/  SYNCS.PHASECHK.TRANS64.TRYWAIT P0, [R4+URZ], R3 ;  /* 0x00000003040075a7 */ /* 0x000e62000800017f */
[----:B------:R-:W-:-:S05]  /*67d0*/  VIADD R0, R8, 0x1 ;  /* 0x0000000108007836 */ /* 0x000fca0000000000 */
[----:B------:R-:W-:-:S04]  /*67e0*/  ISETP.NE.AND P1, PT, R0, 0x3, PT ;  /* 0x000000030000780c */ /* 0x000fc80003f25270 */
[----:B0-----:R-:W-:Y:S02]  /*67f0*/  SEL R2, RZ, 0x1, P1 ;  /* 0x00000001ff027807 */ /* 0x001fe40000800000 */
[----:B------:R-:W-:Y:S02]  /*6800*/  SEL R0, R0, RZ, P1 ;  /* 0x000000ff00007207 */ /* 0x000fe40000800000 */
[----:B------:R-:W-:Y:S01]  /*6810*/  LOP3.LUT R2, R9, R2, RZ, 0x3c, !PT ;  /* 0x0000000209027212 */ /* 0x000fe200078e3cff */
[----:B-1----:R-:W-:Y:S06]  /*6820*/  @!P0 BRA `(.L_x_121) ;  /* 0x0000000000e48947 */ /* 0x002fec0003800000 */
.L_x_133:
[----:B------:R-:W-:Y:S01]  /*6830*/  IMAD R5, R0, 0x8, R5 ;  /* 0x0000000800057824 */ /* 0x000fe200078e0205 */
[----:B------:R-:W-:-:S07]  /*6840*/  SHF.L.U32 R0, R2, 0x1f, RZ ;  /* 0x0000001f02007819 */ /* 0x000fce00000006ff */
.L_x_122:
[----:B-1----:R1:W2:Y:S02]  /*6850*/  SYNCS.PHASECHK.TRANS64.TRYWAIT P0, [R5+URZ], R0 ;  /* 0x00000000050075a7 */ /* 0x0022a4000800017f */
[----:B--2---:R-:W-:Y:S05]  /*6860*/  @!P0 NANOSLEEP.SYNCS 0x989680 ;  /* 0x009896800000895d */ /* 0x004fea0003900000 */
[----:B------:R-:W2:Y:S02]  /*6870*/  @!P0 SYNCS.PHASECHK.TRANS64 P0, [R5+URZ], R0 ;  /* 0x00000000050085a7 */ /* 0x000ea4000800007f */
[----:B--2---:R-:W-:Y:S05]  /*6880*/  @!P0 BRA `(.L_x_122) ;  /* 0xfffffffc00f08947 */ /* 0x004fea000383ffff */
.L_x_118:
[----:B------:R-:W-:Y:S05]  /*6890*/  BSYNC B0 ;  /* 0x0000000000007941 */ /* 0x000fea0003800000 */
.L_x_117:
[----:B------:R-:W-:Y:S05]  /*68a0*/  EXIT ;  /* 0x000000000000794d */ /* 0x000fea0003800000 */
.L_x_19:
[----:B0-----:R-:W-:-:S04]  /*68b0*/  IMAD.U32 R3, RZ, RZ, UR43 ;  /* 0x0000002bff037e24 */ /* 0x001fc8000f8e00ff */
[----:B------:R0:W1:Y:S03]  /*68c0*/  SYNCS.PHASECHK.TRANS64.TRYWAIT P0, [R3+URZ+-0x8], R0 ;  /* 0xfffff800030075a7 */ /* 0x000066000800017f */
[----:B-1----:R-:W-:Y:S05]  /*68d0*/  @!P0 NANOSLEEP.SYNCS 0x989680 ;  /* 0x009896800000895d */ /* 0x002fea0003900000 */
[----:B------:R-:W1:Y:S02]  /*68e0*/  @!P0 SYNCS.PHASECHK.TRANS64 P0, [R3+URZ+-0x8], R0 ;  /* 0xfffff800030085a7 */ /* 0x000e64000800007f */
[----:B-1----:R-:W-:Y:S05]  /*68f0*/  @!P0 BRA `(.L_x_19) ;  /* 0xfffffffc00ec8947 */ /* 0x002fea000383ffff */
[----:B------:R-:W-:Y:S05]  /*6900*/  BRA `(.L_x_123) ;  /* 0xffffffac00c07947 */ /* 0x000fea000383ffff */
.L_x_24:
[----:B-1----:R1:W2:Y:S02]  /*6910*/  SYNCS.PHASECHK.TRANS64.TRYWAIT P1, [R3+URZ], R0 ;  /* 0x00000000030075a7 */ /* 0x0022a4000802017f */
[----:B--2---:R-:W-:Y:S05]  /*6920*/  @!P1 NANOSLEEP.SYNCS 0x989680 ;  /* 0x009896800000995d */ /* 0x004fea0003900000 */
[----:B------:R-:W2:Y:S02]  /*6930*/  @!P1 SYNCS.PHASECHK.TRANS64 P1, [R3+URZ], R0 ;  /* 0x00000000030095a7 */ /* 0x000ea4000802007f */
[----:B--2---:R-:W-:Y:S05]  /*6940*/  @!P1 BRA `(.L_x_24) ;  /* 0xfffffffc00f09947 */ /* 0x004fea000383ffff */
[----:B------:R-:W-:Y:S05]  /*6950*/  BRA `(.L_x_23) ;  /* 0xffffffb0002c7947 */ /* 0x000fea000383ffff */
.L_x_29:
[----:B-1----:R-:W-:-:S04]  /*6960*/  IMAD.U32 R5, RZ, RZ, UR5 ;  /* 0x00000005ff057e24 */ /* 0x002fc8000f8e00ff */
[----:B------:R1:W2:Y:S03]  /*6970*/  SYNCS.PHASECHK.TRANS64.TRYWAIT P1, [R5+URZ], R4 ;  /* 0x00000004050075a7 */ /* 0x0002a6000802017f */
[----:B--2---:R-:W-:Y:S05]  /*6980*/  @!P1 NANOSLEEP.SYNCS 0x989680 ;  /* 0x009896800000995d */ /* 0x004fea0003900000 */
[----:B------:R-:W2:Y:S02]  /*6990*/  @!P1 SYNCS.PHASECHK.TRANS64 P1, [R5+URZ], R4 ;  /* 0x00000004050095a7 */ /* 0x000ea4000802007f */
[----:B--2---:R-:W-:Y:S05]  /*69a0*/  @!P1 BRA `(.L_x_29) ;  /* 0xfffffffc00ec9947 */ /* 0x004fea000383ffff */
[----:B------:R-:W-:Y:S05]  /*69b0*/  BRA `(.L_x_28) ;  /* 0xffffffb800347947 */ /* 0x000fea000383ffff */
.L_x_35:
[----:B0-----:R-:W-:-:S04]  /*69c0*/  IMAD.U32 R3, RZ, RZ, UR43 ;  /* 0x0000002bff037e24 */ /* 0x001fc8000f8e00ff */
[----:B------:R0:W1:Y:S03]  /*69d0*/  SYNCS.PHASECHK.TRANS64.TRYWAIT P0, [R3+URZ+0x8], R0 ;  /* 0x00000800030075a7 */ /* 0x000066000800017f */
[----:B-1----:R-:W-:Y:S05]  /*69e0*/  @!P0 NANOSLEEP.SYNCS 0x989680 ;  /* 0x009896800000895d */ /* 0x002fea0003900000 */
[----:B------:R-:W1:Y:S02]  /*69f0*/  @!P0 SYNCS.PHASECHK.TRANS64 P0, [R3+URZ+0x8], R0 ;  /* 0x00000800030085a7 */ /* 0x000e64000800007f */
[----:B-1----:R-:W-:Y:S05]  /*6a00*/  @!P0 BRA `(.L_x_35) ;  /* 0xfffffffc00ec8947 */ /* 0x002fea000383ffff */
[----:B------:R-:W-:Y:S05]  /*6a10*/  BRA `(.L_x_124) ;  /* 0xffffffc000c47947 */ /* 0x000fea000383ffff */
.L_x_104:
[----:B------:R-:W-:Y:S01]  /*6a20*/  BSSY B1, `(.L_x_125) ;  /* 0x0000006000017945 */ /* 0x000fe20003800000 */
[----:B------:R-:W-:-:S07]  /*6a30*/  IMAD.MOV.U32 R15, RZ, RZ, -0x1 ;  /* 0xffffffffff0f7424 */ /* 0x000fce00078e00ff */
[----:B-----5:R-:W-:Y:S05]  /*6a40*/  WARPSYNC.COLLECTIVE R15, `(.L_x_126) ;  /* 0x000000000f0c7348 */ /* 0x020fea0003c00000 */
[----:B------:R-:W-:Y:S02]  /*6a50*/  ELECT P6, UR62, PT ;  /* 0x00000000003e782f */ /* 0x000fe400038c0000 */
[----:B------:R-:W-:Y:S01]  /*6a60*/  MOV R14, UR62 ;  /* 0x0000003e000e7c02 */ /* 0x000fe20008000f00 */
[----:B-----5:R-:W-:Y:S10]  /*6a70*/  ENDCOLLECTIVE ;  /* 0x000000000000791b */ /* 0x020ff40003800000 */
.L_x_126:
[----:B------:R-:W-:Y:S05]  /*6a80*/  BSYNC B1 ;  /* 0x0000000000017941 */ /* 0x000fea0003800000 */
.L_x_125:
[----:B------:R-:W-:Y:S05]  /*6a90*/  BRA `(.L_x_127) ;  /* 0xffffffec00907947 */ /* 0x000fea000383ffff */
.L_x_107:
[----:B-1----:R1:W2:Y:S02]  /*6aa0*/  SYNCS.PHASECHK.TRANS64.TRYWAIT P1, [R11+URZ+0x18], R6 ;  /* 0x000018060b0075a7 */ /* 0x0022a4000802017f */
[----:B--2---:R-:W-:Y:S05]  /*6ab0*/  @!P1 NANOSLEEP.SYNCS 0x989680 ;  /* 0x009896800000995d */ /* 0x004fea0003900000 */
[----:B------:R-:W2:Y:S02]  /*6ac0*/  @!P1 SYNCS.PHASECHK.TRANS64 P1, [R11+URZ+0x18], R6 ;  /* 0x000018060b0095a7 */ /* 0x000ea4000802007f */
[----:B--2---:R-:W-:Y:S05]  /*6ad0*/  @!P1 BRA `(.L_x_107) ;  /* 0xfffffffc00f09947 */ /* 0x004fea000383ffff */
[----:B------:R-:W-:Y:S05]  /*6ae0*/  BRA `(.L_x_128) ;  /* 0xffffffec00c87947 */ /* 0x000fea000383ffff */
.L_x_116:
[----:B------:R-:W-:Y:S01]  /*6af0*/  BSSY B0, `(.L_x_129) ;  /* 0x0000006000007945 */ /* 0x000fe20003800000 */
[----:B------:R-:W-:-:S07]  /*6b00*/  IMAD.MOV.U32 R15, RZ, RZ, -0x1 ;  /* 0xffffffffff0f7424 */ /* 0x000fce00078e00ff */
[----:B-----5:R-:W-:Y:S05]  /*6b10*/  WARPSYNC.COLLECTIVE R15, `(.L_x_130) ;  /* 0x000000000f0c7348 */ /* 0x020fea0003c00000 */
[----:B------:R-:W-:Y:S02]  /*6b20*/  ELECT P6, UR62, PT ;  /* 0x00000000003e782f */ /* 0x000fe400038c0000 */
[----:B------:R-:W-:Y:S01]  /*6b30*/  MOV R14, UR62 ;  /* 0x0000003e000e7c02 */ /* 0x000fe20008000f00 */
[----:B-----5:R-:W-:Y:S10]  /*6b40*/  ENDCOLLECTIVE ;  /* 0x000000000000791b */ /* 0x020ff40003800000 */
.L_x_130:
[----:B------:R-:W-:Y:S05]  /*6b50*/  BSYNC B0 ;  /* 0x0000000000007941 */ /* 0x000fea0003800000 */
.L_x_129:
[----:B------:R-:W-:Y:S05]  /*6b60*/  BRA `(.L_x_131) ;  /* 0xfffffff800c07947 */ /* 0x000fea000383ffff */
.L_x_120:
[----:B0-----:R0:W1:Y:S02]  /*6b70*/  SYNCS.PHASECHK.TRANS64.TRYWAIT P0, [R7+URZ], R2 ;  /* 0x00000002070075a7 */ /* 0x001064000800017f */
[----:B-1----:R-:W-:Y:S05]  /*6b80*/  @!P0 NANOSLEEP.SYNCS 0x989680 ;  /* 0x009896800000895d */ /* 0x002fea0003900000 */
[----:B------:R-:W1:Y:S02]  /*6b90*/  @!P0 SYNCS.PHASECHK.TRANS64 P0, [R7+URZ], R2 ;  /* 0x00000002070085a7 */ /* 0x000e64000800007f */
[----:B-1----:R-:W-:Y:S05]  /*6ba0*/  @!P0 BRA `(.L_x_120) ;  /* 0xfffffffc00f08947 */ /* 0x002fea000383ffff */
[----:B------:R-:W-:Y:S05]  /*6bb0*/  BRA `(.L_x_132) ;  /* 0xfffffffc00007947 */ /* 0x000fea000383ffff */
.L_x_121:
[----:B0-----:R0:W1:Y:S02]  /*6bc0*/  SYNCS.PHASECHK.TRANS64.TRYWAIT P0, [R4+URZ], R3 ;  /* 0x00000003040075a7 */ /* 0x001064000800017f */
[----:B-1----:R-:W-:Y:S05]  /*6bd0*/  @!P0 NANOSLEEP.SYNCS 0x989680 ;  /* 0x009896800000895d */ /* 0x002fea0003900000 */
[----:B------:R-:W1:Y:S02]  /*6be0*/  @!P0 SYNCS.PHASECHK.TRANS64 P0, [R4+URZ], R3 ;  /* 0x00000003040085a7 */ /* 0x000e64000800007f */
[----:B-1----:R-:W-:Y:S05]  /*6bf0*/  @!P0 BRA `(.L_x_121) ;  /* 0xfffffffc00f08947 */ /* 0x002fea000383ffff */
[----:B------:R-:W-:Y:S05]  /*6c00*/  BRA `(.L_x_133) ;  /* 0xfffffffc00087947 */ /* 0x000fea000383ffff */
.L_x_134:
[----:B------:R-:W-:-:S00]  /*6c10*/  BRA `(.L_x_134) ;  /* 0xfffffffc00fc7947 */ /* 0x000fc0000383ffff */
[----:B------:R-:W-:-:S00]  /*6c20*/  NOP ;  /* 0x0000000000007918 */ /* 0x000fc00000000000 */
        /* <DEDUP_REMOVED lines=13> */
.L_x_135:


//--------------------- .nv.global.init           --------------------------
	.section	.nv.global.init,"aw",@progbits
.nv.global.init:
	.type		$str$22,@object
	.size		$str$22,($str$23 - $str$22)
$str$22:
        /*0000*/ 	.byte	0x6b, 0x5f, 0x74, 0x69, 0x6c, 0x65, 0x5f, 0x63, 0x6f, 0x75, 0x6e, 0x74, 0x20, 0x3e, 0x3d, 0x20
        /*0010*/ 	.byte	0x31, 0x00
	.type		$str$23,@object
	.size		$str$23,(__unnamed_1 - $str$23)
$str$23:
        /*0012*/ 	.byte	0x2f, 0x74, 0x6d, 0x70, 0x2f, 0x63, 0x75, 0x74, 0x6c, 0x61, 0x73, 0x73, 0x5f, 0x73, 0x77, 0x65
        /*0022*/ 	.byte	0x65, 0x70, 0x5f, 0x73, 0x72, 0x63, 0x2f, 0x69, 0x6e, 0x63, 0x6c, 0x75, 0x64, 0x65, 0x2f, 0x63
        /*0032*/ 	.byte	0x75, 0x74, 0x6c, 0x61, 0x73, 0x73, 0x2f, 0x67, 0x65, 0x6d, 0x6d, 0x2f, 0x63, 0x6f, 0x6c, 0x6c
        /*0042*/ 	.byte	0x65, 0x63, 0x74, 0x69, 0x76, 0x65, 0x2f, 0x73, 0x6d, 0x39, 0x30, 0x5f, 0x6d, 0x6d, 0x61, 0x5f
        /*0052*/ 	.byte	0x74, 0x6d, 0x61, 0x5f, 0x67, 0x6d, 0x6d, 0x61, 0x5f, 0x73, 0x73, 0x5f, 0x77, 0x61, 0x72, 0x70
        /*0062*/ 	.byte	0x73, 0x70, 0x65, 0x63, 0x69, 0x61, 0x6c, 0x69, 0x7a, 0x65, 0x64, 0x2e, 0x68, 0x70, 0x70, 0x00
	.type		__unnamed_1,@object
	.size		__unnamed_1,(.L_0 - __unnamed_1)
__unnamed_1:
        /*0072*/ 	.byte	0x76, 0x6f, 0x69, 0x64, 0x20, 0x63, 0x75, 0x74, 0x6c, 0x61, 0x73, 0x73, 0x3a, 0x3a, 0x67, 0x65
        /* <DEDUP_REMOVED lines=177> */
        /*0b92*/ 	.byte	0x65, 0x3a, 0x3a, 0x69, 0x64, 0x65, 0x6e, 0x74, 0x69, 0x74, 0x79, 0x5d, 0x00
.L_0:


//--------------------- .nv.shared._ZN7cutlass13device_kernelINS_4gemm6kernel13GemmUniversalIN4cute5tupleIJiiiiEEENS1_10collective13CollectiveMmaINS1_34MainloopSm90TmaGmmaWarpSpecializedILi3ENS5_IJNS4_1CILi2EEESB_NSA_ILi1EEEEEENS1_32KernelTmaWarpSpecializedPingpongEEENS5_IJNSA_ILi64EEESG_NSA_ILi128EEEEEENS_10tfloat32_tENS5_IJlSC_lEEESJ_SK_NS4_8TiledMMAINS4_8MMA_AtomIJNS4_4SM904GMMA29MMA_64x64x8_F32TF32TF32_SS_TNILNSO_7ScaleInE1ELSQ_1EEEEEENS4_6LayoutINS5_IJSC_SC_SC_EEENS5_IJNSA_ILi0EEESV_SV_EEEEENS5_IJNS4_10UnderscoreESY_SY_EEEEENS4_23SM90_TMA_LOAD_MULTICASTENS4_14ComposedLayoutINS4_7SwizzleILi3ELi4ELi3EEENS4_18smem_ptr_flag_bitsILi32EEENST_INS5_IJNSA_ILi8EEENSA_ILi32EEEEEENS5_IJS18_SC_EEEEEEEvNS4_8identityES11_S1C_vS1D_EENS_8epilogue10collective6detail29Sm90TmaWarpSpecializedAdapterINS1G_15DefaultEpilogueISJ_SK_SK_NS1F_6thread17LinearCombinationISJ_Li1EffLNS1K_9ScaleType4KindE0ELNS_15FloatRoundStyleE2ESJ_EENS1_15EpilogueDefaultEEEEEvvEEEEvNT_6ParamsE --------------------------
	.section	.nv.shared._ZN7cutlass13device_kernelINS_4gemm6kernel13GemmUniversalIN4cute5tupleIJiiiiEEENS1_10collective13CollectiveMmaINS1_34MainloopSm90TmaGmmaWarpSpecializedILi3ENS5_IJNS4_1CILi2EEESB_NSA_ILi1EEEEEENS1_32KernelTmaWarpSpecializedPingpongEEENS5_IJNSA_ILi64EEESG_NSA_ILi128EEEEEENS_10tfloat32_tENS5_IJlSC_lEEESJ_SK_NS4_8TiledMMAINS4_8MMA_AtomIJNS4_4SM904GMMA29MMA_64x64x8_F32TF32TF32_SS_TNILNSO_7ScaleInE1ELSQ_1EEEEEENS4_6LayoutINS5_IJSC_SC_SC_EEENS5_IJNSA_ILi0EEESV_SV_EEEEENS5_IJNS4_10UnderscoreESY_SY_EEEEENS4_23SM90_TMA_LOAD_MULTICASTENS4_14ComposedLayoutINS4_7SwizzleILi3ELi4ELi3EEENS4_18smem_ptr_flag_bitsILi32EEENST_INS5_IJNSA_ILi8EEENSA_ILi32EEEEEENS5_IJS18_SC_EEEEEEEvNS4_8identityES11_S1C_vS1D_EENS_8epilogue10collective6detail29Sm90TmaWarpSpecializedAdapterINS1G_15DefaultEpilogueISJ_SK_SK_NS1F_6thread17LinearCombinationISJ_Li1EffLNS1K_9ScaleType4KindE0ELNS_15FloatRoundStyleE2ESJ_EENS1_15EpilogueDefaultEEEEEvvEEEEvNT_6ParamsE,"aw",@nobits
	.sectionflags	@""
	.align	16
	.zero		1024


//--------------------- .nv.shared.reserved.0     --------------------------
	.section	.nv.shared.reserved.0,"aw",@nobits
	.weak		__nv_reservedSMEM_offset_0_alias
	.size		__nv_reservedSMEM_offset_0_alias, 0, 0
	.other		__nv_reservedSMEM_offset_0_alias,@"STO_CUDA_RESERVED_SHARED STV_DEFAULT"
__nv_reservedSMEM_offset_0_alias:
	.zero		0


//--------------------- .nv.global                --------------------------
	.section	.nv.global,"aw",@nobits
.nv.global:
	.type		_ZN40_INTERNAL_293b9aab_4_k_cu_551920e8_252274cute1_E,@object
	.size		_ZN40_INTERNAL_293b9aab_4_k_cu_551920e8_252274cute1_E,(_ZN40_INTERNAL_293b9aab_4_k_cu_551920e8_252274cuda3std3__45__cpo6cbeginE - _ZN40_INTERNAL_293b9aab_4_k_cu_551920e8_252274cute1_E)
_ZN40_INTERNAL_293b9aab_4_k_cu_551920e8_252274cute1_E:
	.zero		1
	.type		_ZN40_INTERNAL_293b9aab_4_k_cu_551920e8_252274cuda3std3__45__cpo6cbeginE,@object
	.size		_ZN40_INTERNAL_293b9aab_4_k_cu_551920e8_252274cuda3std3__45__cpo6cbeginE,(_ZN40_INTERNAL_293b9aab_4_k_cu_551920e8_252274cuda3std3__48in_placeE - _ZN40_INTERNAL_293b9aab_4_k_cu_551920e8_252274cuda3std3__45__cpo6cbeginE)
_ZN40_INTERNAL_293b9aab_4_k_cu_551920e8_252274cuda3std3__45__cpo6cbeginE:
	.zero		1
	.type		_ZN40_INTERNAL_293b9aab_4_k_cu_551920e8_252274cuda3std3__48in_placeE,@object
	.size		_ZN40_INTERNAL_293b9aab_4_k_cu_551920e8_252274cuda3std3__48in_placeE,(_ZN40_INTERNAL_293b9aab_4_k_cu_551920e8_252274cuda3std6ranges3__45__cpo9iter_moveE - _ZN40_INTERNAL_293b9aab_4_k_cu_551920e8_252274cuda3std3__48in_placeE)
_ZN40_INTERNAL_293b9aab_4_k_cu_551920e8_252274cuda3std3__48in_placeE:
	.zero		1
	.type		_ZN40_INTERNAL_293b9aab_4_k_cu_551920e8_252274cuda3std6ranges3__45__cpo9iter_moveE,@object
	.size		_ZN40_INTERNAL_293b9aab_4_k_cu_551920e8_252274cuda3std6ranges3__45__cpo9iter_moveE,(_ZN40_INTERNAL_293b9aab_4_k_cu_551920e8_252274cuda3std3__45__cpo5beginE - _ZN40_INTERNAL_293b9aab_4_k_cu_551920e8_252274cuda3std6ranges3__45__cpo9iter_moveE)
_ZN40_INTERNAL_293b9aab_4_k_cu_551920e8_252274cuda3std6ranges3__45__cpo9iter_moveE:
	.zero		1
	.type		_ZN40_INTERNAL_293b9aab_4_k_cu_551920e8_252274cuda3std3__45__cpo5beginE,@object
	.size		_ZN40_INTERNAL_293b9aab_4_k_cu_551920e8_252274cuda3std3__45__cpo5beginE,(_ZN40_INTERNAL_293b9aab_4_k_cu_551920e8_252274cuda3std3__442_GLOBAL__N__293b9aab_4_k_cu_551920e8_252276ignoreE - _ZN40_INTERNAL_293b9aab_4_k_cu_551920e8_252274cuda3std3__45__cpo5beginE)
_ZN40_INTERNAL_293b9aab_4_k_cu_551920e8_252274cuda3std3__45__cpo5beginE:
	.zero		1
	.type		_ZN40_INTERNAL_293b9aab_4_k_cu_551920e8_252274cuda3std3__442_GLOBAL__N__293b9aab_4_k_cu_551920e8_252276ignoreE,@object
	.size		_ZN40_INTERNAL_293b9aab_4_k_cu_551920e8_252274cuda3std3__442_GLOBAL__N__293b9aab_4_k_cu_551920e8_252276ignoreE,(_ZN40_INTERNAL_293b9aab_4_k_cu_551920e8_252274cute7productE - _ZN40_INTERNAL_293b9aab_4_k_cu_551920e8_252274cuda3std3__442_GLOBAL__N__293b9aab_4_k_cu_551920e8_252276ignoreE)
_ZN40_INTERNAL_293b9aab_4_k_cu_551920e8_252274cuda3std3__442_GLOBAL__N__293b9aab_4_k_cu_551920e8_252276ignoreE:
	.zero		1
	.type		_ZN40_INTERNAL_293b9aab_4_k_cu_551920e8_252274cute7productE,@object
	.size		_ZN40_INTERNAL_293b9aab_4_k_cu_551920e8_252274cute7productE,(_ZN40_INTERNAL_293b9aab_4_k_cu_551920e8_252274cuda3std3__45__cpo3endE - _ZN40_INTERNAL_293b9aab_4_k_cu_551920e8_252274cute7productE)
_ZN40_INTERNAL_293b9aab_4_k_cu_551920e8_252274cute7productE:
	.zero		1
	.type		_ZN40_INTERNAL_293b9aab_4_k_cu_551920e8_252274cuda3std3__45__cpo3endE,@object
	.size		_ZN40_INTERNAL_293b9aab_4_k_cu_551920e8_252274cuda3std3__45__cpo3endE,(_ZN40_INTERNAL_293b9aab_4_k_cu_551920e8_252274cuda3std3__419piecewise_constructE - _ZN40_INTERNAL_293b9aab_4_k_cu_551920e8_252274cuda3std3__45__cpo3endE)
_ZN40_INTERNAL_293b9aab_4_k_cu_551920e8_252274cuda3std3__45__cpo3endE:
	.zero		1
	.type		_ZN40_INTERNAL_293b9aab_4_k_cu_551920e8_252274cuda3std3__419piecewise_constructE,@object
	.size		_ZN40_INTERNAL_293b9aab_4_k_cu_551920e8_252274cuda3std3__419piecewise_constructE,(_ZN40_INTERNAL_293b9aab_4_k_cu_551920e8_252274cuda3std3__45__cpo4cendE - _ZN40_INTERNAL_293b9aab_4_k_cu_551920e8_252274cuda3std3__419piecewise_constructE)
_ZN40_INTERNAL_293b9aab_4_k_cu_551920e8_252274cuda3std3__419piecewise_constructE:
	.zero		1
	.type		_ZN40_INTERNAL_293b9aab_4_k_cu_551920e8_252274cuda3std3__45__cpo4cendE,@object
	.size		_ZN40_INTERNAL_293b9aab_4_k_cu_551920e8_252274cuda3std3__45__cpo4cendE,(_ZN40_INTERNAL_293b9aab_4_k_cu_551920e8_252274cuda3std6ranges3__45__cpo4swapE - _ZN40_INTERNAL_293b9aab_4_k_cu_551920e8_252274cuda3std3__45__cpo4cendE)
_ZN40_INTERNAL_293b9aab_4_k_cu_551920e8_252274cuda3std3__45__cpo4cendE:
	.zero		1
	.type		_ZN40_INTERNAL_293b9aab_4_k_cu_551920e8_252274cuda3std6ranges3__45__cpo4swapE,@object
	.size		_ZN40_INTERNAL_293b9aab_4_k_cu_551920e8_252274cuda3std6ranges3__45__cpo4swapE,(.L_8 - _ZN40_INTERNAL_293b9aab_4_k_cu_551920e8_252274cuda3std6ranges3__45__cpo4swapE)
_ZN40_INTERNAL_293b9aab_4_k_cu_551920e8_252274cuda3std6ranges3__45__cpo4swapE:
	.zero		1
.L_8:


//--------------------- .nv.constant0._ZN7cutlass13device_kernelINS_4gemm6kernel13GemmUniversalIN4cute5tupleIJiiiiEEENS1_10collective13CollectiveMmaINS1_34MainloopSm90TmaGmmaWarpSpecializedILi3ENS5_IJNS4_1CILi2EEESB_NSA_ILi1EEEEEENS1_32KernelTmaWarpSpecializedPingpongEEENS5_IJNSA_ILi64EEESG_NSA_ILi128EEEEEENS_10tfloat32_tENS5_IJlSC_lEEESJ_SK_NS4_8TiledMMAINS4_8MMA_AtomIJNS4_4SM904GMMA29MMA_64x64x8_F32TF32TF32_SS_TNILNSO_7ScaleInE1ELSQ_1EEEEEENS4_6LayoutINS5_IJSC_SC_SC_EEENS5_IJNSA_ILi0EEESV_SV_EEEEENS5_IJNS4_10UnderscoreESY_SY_EEEEENS4_23SM90_TMA_LOAD_MULTICASTENS4_14ComposedLayoutINS4_7SwizzleILi3ELi4ELi3EEENS4_18smem_ptr_flag_bitsILi32EEENST_INS5_IJNSA_ILi8EEENSA_ILi32EEEEEENS5_IJS18_SC_EEEEEEEvNS4_8identityES11_S1C_vS1D_EENS_8epilogue10collective6detail29Sm90TmaWarpSpecializedAdapterINS1G_15DefaultEpilogueISJ_SK_SK_NS1F_6thread17LinearCombinationISJ_Li1EffLNS1K_9ScaleType4KindE0ELNS_15FloatRoundStyleE2ESJ_EENS1_15EpilogueDefaultEEEEEvvEEEEvNT_6ParamsE --------------------------
	.section	.nv.constant0._ZN7cutlass13device_kernelINS_4gemm6kernel13GemmUniversalIN4cute5tupleIJiiiiEEENS1_10collective13CollectiveMmaINS1_34MainloopSm90TmaGmmaWarpSpecializedILi3ENS5_IJNS4_1CILi2EEESB_NSA_ILi1EEEEEENS1_32KernelTmaWarpSpecializedPingpongEEENS5_IJNSA_ILi64EEESG_NSA_ILi128EEEEEENS_10tfloat32_tENS5_IJlSC_lEEESJ_SK_NS4_8TiledMMAINS4_8MMA_AtomIJNS4_4SM904GMMA29MMA_64x64x8_F32TF32TF32_SS_TNILNSO_7ScaleInE1ELSQ_1EEEEEENS4_6LayoutINS5_IJSC_SC_SC_EEENS5_IJNSA_ILi0EEESV_SV_EEEEENS5_IJNS4_10UnderscoreESY_SY_EEEEENS4_23SM90_TMA_LOAD_MULTICASTENS4_14ComposedLayoutINS4_7SwizzleILi3ELi4ELi3EEENS4_18smem_ptr_flag_bitsILi32EEENST_INS5_IJNSA_ILi8EEENSA_ILi32EEEEEENS5_IJS18_SC_EEEEEEEvNS4_8identityES11_S1C_vS1D_EENS_8epilogue10collective6detail29Sm90TmaWarpSpecializedAdapterINS1G_15DefaultEpilogueISJ_SK_SK_NS1F_6thread17LinearCombinationISJ_Li1EffLNS1K_9ScaleType4KindE0ELNS_15FloatRoundStyleE2ESJ_EENS1_15EpilogueDefaultEEEEEvvEEEEvNT_6ParamsE,"a",@progbits
	.sectionflags	@""
	.align	4
.nv.constant0._ZN7cutlass13device_kernelINS_4gemm6kernel13GemmUniversalIN4cute5tupleIJiiiiEEENS1_10collective13CollectiveMmaINS1_34MainloopSm90TmaGmmaWarpSpecializedILi3ENS5_IJNS4_1CILi2EEESB_NSA_ILi1EEEEEENS1_32KernelTmaWarpSpecializedPingpongEEENS5_IJNSA_ILi64EEESG_NSA_ILi128EEEEEENS_10tfloat32_tENS5_IJlSC_lEEESJ_SK_NS4_8TiledMMAINS4_8MMA_AtomIJNS4_4SM904GMMA29MMA_64x64x8_F32TF32TF32_SS_TNILNSO_7ScaleInE1ELSQ_1EEEEEENS4_6LayoutINS5_IJSC_SC_SC_EEENS5_IJNSA_ILi0EEESV_SV_EEEEENS5_IJNS4_10UnderscoreESY_SY_EEEEENS4_23SM90_TMA_LOAD_MULTICASTENS4_14ComposedLayoutINS4_7SwizzleILi3ELi4ELi3EEENS4_18smem_ptr_flag_bitsILi32EEENST_INS5_IJNSA_ILi8EEENSA_ILi32EEEEEENS5_IJS18_SC_EEEEEEEvNS4_8identityES11_S1C_vS1D_EENS_8epilogue10collective6detail29Sm90TmaWarpSpecializedAdapterINS1G_15DefaultEpilogueISJ_SK_SK_NS1F_6thread17LinearCombinationISJ_Li1EffLNS1K_9ScaleType4KindE0ELNS_15FloatRoundStyleE2ESJ_EENS1_15EpilogueDefaultEEEEEvvEEEEvNT_6ParamsE:
	.zero		1664


//--------------------- SYMBOLS --------------------------

	.type		.nv.reservedSmem.offset0,@object
	.size		.nv.reservedSmem.offset0,0x4
	.type		__assertfail,@function
